//
// Generated by NVIDIA NVVM Compiler
//
// Compiler Build ID: CL-36424714
// Cuda compilation tools, release 13.0, V13.0.88
// Based on NVVM 20.0.0
//

.version 9.0
.target sm_100
.address_size 64

	// .globl	_Z26transformer_encoder_kernelPKfS0_PKbP13__nv_bfloat16iiiiii

.visible .entry _Z26transformer_encoder_kernelPKfS0_PKbP13__nv_bfloat16iiiiii(
	.param .u64 .ptr .align 1 _Z26transformer_encoder_kernelPKfS0_PKbP13__nv_bfloat16iiiiii_param_0,
	.param .u64 .ptr .align 1 _Z26transformer_encoder_kernelPKfS0_PKbP13__nv_bfloat16iiiiii_param_1,
	.param .u64 .ptr .align 1 _Z26transformer_encoder_kernelPKfS0_PKbP13__nv_bfloat16iiiiii_param_2,
	.param .u64 .ptr .align 1 _Z26transformer_encoder_kernelPKfS0_PKbP13__nv_bfloat16iiiiii_param_3,
	.param .u32 _Z26transformer_encoder_kernelPKfS0_PKbP13__nv_bfloat16iiiiii_param_4,
	.param .u32 _Z26transformer_encoder_kernelPKfS0_PKbP13__nv_bfloat16iiiiii_param_5,
	.param .u32 _Z26transformer_encoder_kernelPKfS0_PKbP13__nv_bfloat16iiiiii_param_6,
	.param .u32 _Z26transformer_encoder_kernelPKfS0_PKbP13__nv_bfloat16iiiiii_param_7,
	.param .u32 _Z26transformer_encoder_kernelPKfS0_PKbP13__nv_bfloat16iiiiii_param_8,
	.param .u32 _Z26transformer_encoder_kernelPKfS0_PKbP13__nv_bfloat16iiiiii_param_9
)
{
	.reg .pred 	%p<14>;
	.reg .b16 	%rs<3>;
	.reg .b32 	%r<47>;
	.reg .b32 	%f<113>;
	.reg .b64 	%rd<35>;

	ld.param.u64 	%rd12, [_Z26transformer_encoder_kernelPKfS0_PKbP13__nv_bfloat16iiiiii_param_0];
	ld.param.u64 	%rd13, [_Z26transformer_encoder_kernelPKfS0_PKbP13__nv_bfloat16iiiiii_param_1];
	ld.param.u64 	%rd10, [_Z26transformer_encoder_kernelPKfS0_PKbP13__nv_bfloat16iiiiii_param_2];
	ld.param.u64 	%rd11, [_Z26transformer_encoder_kernelPKfS0_PKbP13__nv_bfloat16iiiiii_param_3];
	ld.param.u32 	%r27, [_Z26transformer_encoder_kernelPKfS0_PKbP13__nv_bfloat16iiiiii_param_4];
	ld.param.u32 	%r24, [_Z26transformer_encoder_kernelPKfS0_PKbP13__nv_bfloat16iiiiii_param_5];
	ld.param.u32 	%r25, [_Z26transformer_encoder_kernelPKfS0_PKbP13__nv_bfloat16iiiiii_param_6];
	ld.param.u32 	%r26, [_Z26transformer_encoder_kernelPKfS0_PKbP13__nv_bfloat16iiiiii_param_8];
	cvta.to.global.u64 	%rd1, %rd13;
	cvta.to.global.u64 	%rd2, %rd12;
	mov.u32 	%r28, %ctaid.y;
	mov.u32 	%r29, %ntid.y;
	mov.u32 	%r30, %tid.y;
	mad.lo.s32 	%r1, %r28, %r29, %r30;
	mov.u32 	%r31, %ctaid.x;
	mov.u32 	%r32, %ntid.x;
	mov.u32 	%r33, %tid.x;
	mad.lo.s32 	%r2, %r31, %r32, %r33;
	setp.ge.s32 	%p1, %r1, %r27;
	setp.ge.s32 	%p2, %r2, %r25;
	or.pred  	%p3, %p1, %p2;
	@%p3 bra 	$L__BB0_15;
	setp.lt.s32 	%p4, %r24, 1;
	mov.f32 	%f112, 0f00000000;
	@%p4 bra 	$L__BB0_14;
	mad.lo.s32 	%r35, %r25, %r1, %r2;
	mul.lo.s32 	%r3, %r35, %r24;
	and.b32  	%r4, %r24, 15;
	setp.lt.u32 	%p5, %r24, 16;
	mov.f32 	%f112, 0f00000000;
	mov.b32 	%r43, 0;
	@%p5 bra 	$L__BB0_5;
	and.b32  	%r43, %r24, 2147483632;
	neg.s32 	%r41, %r43;
	add.s64 	%rd3, %rd2, 32;
	add.s64 	%rd33, %rd1, 32;
	mov.f32 	%f112, 0f00000000;
	mov.u32 	%r40, %r3;
$L__BB0_4:
	.pragma "nounroll";
	mul.wide.s32 	%rd14, %r40, 4;
	add.s64 	%rd15, %rd3, %rd14;
	ld.global.f32 	%f18, [%rd15+-32];
	ld.global.f32 	%f19, [%rd33+-32];
	fma.rn.f32 	%f20, %f18, %f19, %f112;
	ld.global.f32 	%f21, [%rd15+-28];
	ld.global.f32 	%f22, [%rd33+-28];
	fma.rn.f32 	%f23, %f21, %f22, %f20;
	ld.global.f32 	%f24, [%rd15+-24];
	ld.global.f32 	%f25, [%rd33+-24];
	fma.rn.f32 	%f26, %f24, %f25, %f23;
	ld.global.f32 	%f27, [%rd15+-20];
	ld.global.f32 	%f28, [%rd33+-20];
	fma.rn.f32 	%f29, %f27, %f28, %f26;
	ld.global.f32 	%f30, [%rd15+-16];
	ld.global.f32 	%f31, [%rd33+-16];
	fma.rn.f32 	%f32, %f30, %f31, %f29;
	ld.global.f32 	%f33, [%rd15+-12];
	ld.global.f32 	%f34, [%rd33+-12];
	fma.rn.f32 	%f35, %f33, %f34, %f32;
	ld.global.f32 	%f36, [%rd15+-8];
	ld.global.f32 	%f37, [%rd33+-8];
	fma.rn.f32 	%f38, %f36, %f37, %f35;
	ld.global.f32 	%f39, [%rd15+-4];
	ld.global.f32 	%f40, [%rd33+-4];
	fma.rn.f32 	%f41, %f39, %f40, %f38;
	ld.global.f32 	%f42, [%rd15];
	ld.global.f32 	%f43, [%rd33];
	fma.rn.f32 	%f44, %f42, %f43, %f41;
	ld.global.f32 	%f45, [%rd15+4];
	ld.global.f32 	%f46, [%rd33+4];
	fma.rn.f32 	%f47, %f45, %f46, %f44;
	ld.global.f32 	%f48, [%rd15+8];
	ld.global.f32 	%f49, [%rd33+8];
	fma.rn.f32 	%f50, %f48, %f49, %f47;
	ld.global.f32 	%f51, [%rd15+12];
	ld.global.f32 	%f52, [%rd33+12];
	fma.rn.f32 	%f53, %f51, %f52, %f50;
	ld.global.f32 	%f54, [%rd15+16];
	ld.global.f32 	%f55, [%rd33+16];
	fma.rn.f32 	%f56, %f54, %f55, %f53;
	ld.global.f32 	%f57, [%rd15+20];
	ld.global.f32 	%f58, [%rd33+20];
	fma.rn.f32 	%f59, %f57, %f58, %f56;
	ld.global.f32 	%f60, [%rd15+24];
	ld.global.f32 	%f61, [%rd33+24];
	fma.rn.f32 	%f62, %f60, %f61, %f59;
	ld.global.f32 	%f63, [%rd15+28];
	ld.global.f32 	%f64, [%rd33+28];
	fma.rn.f32 	%f112, %f63, %f64, %f62;
	add.s32 	%r41, %r41, 16;
	add.s32 	%r40, %r40, 16;
	add.s64 	%rd33, %rd33, 64;
	setp.ne.s32 	%p6, %r41, 0;
	@%p6 bra 	$L__BB0_4;
$L__BB0_5:
	setp.eq.s32 	%p7, %r4, 0;
	@%p7 bra 	$L__BB0_14;
	and.b32  	%r12, %r24, 7;
	setp.lt.u32 	%p8, %r4, 8;
	@%p8 bra 	$L__BB0_8;
	add.s32 	%r36, %r43, %r3;
	mul.wide.s32 	%rd16, %r36, 4;
	add.s64 	%rd17, %rd2, %rd16;
	ld.global.f32 	%f66, [%rd17];
	mul.wide.u32 	%rd18, %r43, 4;
	add.s64 	%rd19, %rd1, %rd18;
	ld.global.f32 	%f67, [%rd19];
	fma.rn.f32 	%f68, %f66, %f67, %f112;
	ld.global.f32 	%f69, [%rd17+4];
	ld.global.f32 	%f70, [%rd19+4];
	fma.rn.f32 	%f71, %f69, %f70, %f68;
	ld.global.f32 	%f72, [%rd17+8];
	ld.global.f32 	%f73, [%rd19+8];
	fma.rn.f32 	%f74, %f72, %f73, %f71;
	ld.global.f32 	%f75, [%rd17+12];
	ld.global.f32 	%f76, [%rd19+12];
	fma.rn.f32 	%f77, %f75, %f76, %f74;
	ld.global.f32 	%f78, [%rd17+16];
	ld.global.f32 	%f79, [%rd19+16];
	fma.rn.f32 	%f80, %f78, %f79, %f77;
	ld.global.f32 	%f81, [%rd17+20];
	ld.global.f32 	%f82, [%rd19+20];
	fma.rn.f32 	%f83, %f81, %f82, %f80;
	ld.global.f32 	%f84, [%rd17+24];
	ld.global.f32 	%f85, [%rd19+24];
	fma.rn.f32 	%f86, %f84, %f85, %f83;
	ld.global.f32 	%f87, [%rd17+28];
	ld.global.f32 	%f88, [%rd19+28];
	fma.rn.f32 	%f112, %f87, %f88, %f86;
	add.s32 	%r43, %r43, 8;
$L__BB0_8:
	setp.eq.s32 	%p9, %r12, 0;
	@%p9 bra 	$L__BB0_14;
	and.b32  	%r15, %r24, 3;
	setp.lt.u32 	%p10, %r12, 4;
	@%p10 bra 	$L__BB0_11;
	add.s32 	%r37, %r43, %r3;
	mul.wide.s32 	%rd20, %r37, 4;
	add.s64 	%rd21, %rd2, %rd20;
	ld.global.f32 	%f90, [%rd21];
	mul.wide.u32 	%rd22, %r43, 4;
	add.s64 	%rd23, %rd1, %rd22;
	ld.global.f32 	%f91, [%rd23];
	fma.rn.f32 	%f92, %f90, %f91, %f112;
	ld.global.f32 	%f93, [%rd21+4];
	ld.global.f32 	%f94, [%rd23+4];
	fma.rn.f32 	%f95, %f93, %f94, %f92;
	ld.global.f32 	%f96, [%rd21+8];
	ld.global.f32 	%f97, [%rd23+8];
	fma.rn.f32 	%f98, %f96, %f97, %f95;
	ld.global.f32 	%f99, [%rd21+12];
	ld.global.f32 	%f100, [%rd23+12];
	fma.rn.f32 	%f112, %f99, %f100, %f98;
	add.s32 	%r43, %r43, 4;
$L__BB0_11:
	setp.eq.s32 	%p11, %r15, 0;
	@%p11 bra 	$L__BB0_14;
	mul.wide.u32 	%rd24, %r43, 4;
	add.s64 	%rd34, %rd1, %rd24;
	add.s32 	%r46, %r43, %r3;
	neg.s32 	%r45, %r15;
$L__BB0_13:
	.pragma "nounroll";
	mul.wide.s32 	%rd25, %r46, 4;
	add.s64 	%rd26, %rd2, %rd25;
	ld.global.f32 	%f101, [%rd26];
	ld.global.f32 	%f102, [%rd34];
	fma.rn.f32 	%f112, %f101, %f102, %f112;
	add.s64 	%rd34, %rd34, 4;
	add.s32 	%r46, %r46, 1;
	add.s32 	%r45, %r45, 1;
	setp.ne.s32 	%p12, %r45, 0;
	@%p12 bra 	$L__BB0_13;
$L__BB0_14:
	mad.lo.s32 	%r38, %r25, %r1, %r2;
	cvt.s64.s32 	%rd27, %r38;
	cvta.to.global.u64 	%rd28, %rd10;
	add.s64 	%rd29, %rd28, %rd27;
	ld.global.u8 	%rs2, [%rd29];
	setp.eq.s16 	%p13, %rs2, 0;
	selp.f32 	%f103, %f112, 0f00000000, %p13;
	// begin inline asm
	{  cvt.rn.bf16.f32 %rs1, %f103;}

	// end inline asm
	mul.lo.s32 	%r39, %r38, %r26;
	cvta.to.global.u64 	%rd30, %rd11;
	mul.wide.s32 	%rd31, %r39, 2;
	add.s64 	%rd32, %rd30, %rd31;
	st.global.u16 	[%rd32], %rs1;
$L__BB0_15:
	ret;

}
	// .globl	_Z22elementwise_pow_kernelPK13__nv_bfloat16PS_iii
.visible .entry _Z22elementwise_pow_kernelPK13__nv_bfloat16PS_iii(
	.param .u64 .ptr .align 1 _Z22elementwise_pow_kernelPK13__nv_bfloat16PS_iii_param_0,
	.param .u64 .ptr .align 1 _Z22elementwise_pow_kernelPK13__nv_bfloat16PS_iii_param_1,
	.param .u32 _Z22elementwise_pow_kernelPK13__nv_bfloat16PS_iii_param_2,
	.param .u32 _Z22elementwise_pow_kernelPK13__nv_bfloat16PS_iii_param_3,
	.param .u32 _Z22elementwise_pow_kernelPK13__nv_bfloat16PS_iii_param_4
)
{
	.reg .pred 	%p<4>;
	.reg .b16 	%rs<4>;
	.reg .b32 	%r<16>;
	.reg .b64 	%rd<8>;

	ld.param.u64 	%rd1, [_Z22elementwise_pow_kernelPK13__nv_bfloat16PS_iii_param_0];
	ld.param.u64 	%rd2, [_Z22elementwise_pow_kernelPK13__nv_bfloat16PS_iii_param_1];
	ld.param.u32 	%r4, [_Z22elementwise_pow_kernelPK13__nv_bfloat16PS_iii_param_2];
	ld.param.u32 	%r5, [_Z22elementwise_pow_kernelPK13__nv_bfloat16PS_iii_param_3];
	ld.param.u32 	%r6, [_Z22elementwise_pow_kernelPK13__nv_bfloat16PS_iii_param_4];
	mov.u32 	%r7, %ctaid.y;
	mov.u32 	%r8, %ntid.y;
	mov.u32 	%r9, %tid.y;
	mad.lo.s32 	%r1, %r7, %r8, %r9;
	mov.u32 	%r10, %ctaid.x;
	mov.u32 	%r11, %ntid.x;
	mov.u32 	%r12, %tid.x;
	mad.lo.s32 	%r13, %r10, %r11, %r12;
	setp.ge.s32 	%p1, %r1, %r4;
	mul.lo.s32 	%r14, %r6, %r5;
	setp.ge.s32 	%p2, %r13, %r14;
	or.pred  	%p3, %p1, %p2;
	@%p3 bra 	$L__BB1_2;
	cvta.to.global.u64 	%rd3, %rd1;
	cvta.to.global.u64 	%rd4, %rd2;
	mad.lo.s32 	%r15, %r14, %r1, %r13;
	mul.wide.s32 	%rd5, %r15, 2;
	add.s64 	%rd6, %rd3, %rd5;
	ld.global.u16 	%rs2, [%rd6];
	// begin inline asm
	{ mul.bf16 %rs1,%rs2,%rs2; }

	// end inline asm
	add.s64 	%rd7, %rd4, %rd5;
	st.global.u16 	[%rd7], %rs1;
$L__BB1_2:
	ret;

}
	// .globl	_Z26adaptive_avg_pool2d_kernelPK13__nv_bfloat16PS_iii
.visible .entry _Z26adaptive_avg_pool2d_kernelPK13__nv_bfloat16PS_iii(
	.param .u64 .ptr .align 1 _Z26adaptive_avg_pool2d_kernelPK13__nv_bfloat16PS_iii_param_0,
	.param .u64 .ptr .align 1 _Z26adaptive_avg_pool2d_kernelPK13__nv_bfloat16PS_iii_param_1,
	.param .u32 _Z26adaptive_avg_pool2d_kernelPK13__nv_bfloat16PS_iii_param_2,
	.param .u32 _Z26adaptive_avg_pool2d_kernelPK13__nv_bfloat16PS_iii_param_3,
	.param .u32 _Z26adaptive_avg_pool2d_kernelPK13__nv_bfloat16PS_iii_param_4
)
{
	.reg .pred 	%p<11>;
	.reg .b16 	%rs<31>;
	.reg .b32 	%r<40>;
	.reg .b32 	%f<85>;
	.reg .b64 	%rd<16>;

	ld.param.u64 	%rd4, [_Z26adaptive_avg_pool2d_kernelPK13__nv_bfloat16PS_iii_param_0];
	ld.param.u64 	%rd3, [_Z26adaptive_avg_pool2d_kernelPK13__nv_bfloat16PS_iii_param_1];
	ld.param.u32 	%r26, [_Z26adaptive_avg_pool2d_kernelPK13__nv_bfloat16PS_iii_param_2];
	ld.param.u32 	%r24, [_Z26adaptive_avg_pool2d_kernelPK13__nv_bfloat16PS_iii_param_3];
	ld.param.u32 	%r25, [_Z26adaptive_avg_pool2d_kernelPK13__nv_bfloat16PS_iii_param_4];
	cvta.to.global.u64 	%rd1, %rd4;
	mov.u32 	%r27, %ctaid.y;
	mov.u32 	%r28, %ntid.y;
	mov.u32 	%r29, %tid.y;
	mad.lo.s32 	%r1, %r27, %r28, %r29;
	setp.ge.s32 	%p1, %r1, %r26;
	@%p1 bra 	$L__BB2_15;
	mul.lo.s32 	%r2, %r25, %r24;
	setp.lt.s32 	%p2, %r2, 1;
	mov.f32 	%f84, 0f00000000;
	@%p2 bra 	$L__BB2_14;
	mul.lo.s32 	%r3, %r2, %r1;
	and.b32  	%r4, %r2, 15;
	setp.lt.u32 	%p3, %r2, 16;
	mov.f32 	%f84, 0f00000000;
	mov.b32 	%r36, 0;
	@%p3 bra 	$L__BB2_5;
	and.b32  	%r36, %r2, 2147483632;
	neg.s32 	%r34, %r36;
	add.s64 	%rd2, %rd1, 16;
	mov.f32 	%f84, 0f00000000;
	mov.u32 	%r33, %r3;
$L__BB2_4:
	.pragma "nounroll";
	mul.wide.s32 	%rd5, %r33, 2;
	add.s64 	%rd6, %rd2, %rd5;
	ld.global.u16 	%rs1, [%rd6+-16];
	// begin inline asm
	{ cvt.f32.bf16 %f18, %rs1;}

	// end inline asm
	add.f32 	%f34, %f84, %f18;
	ld.global.u16 	%rs2, [%rd6+-14];
	// begin inline asm
	{ cvt.f32.bf16 %f19, %rs2;}

	// end inline asm
	add.f32 	%f35, %f34, %f19;
	ld.global.u16 	%rs3, [%rd6+-12];
	// begin inline asm
	{ cvt.f32.bf16 %f20, %rs3;}

	// end inline asm
	add.f32 	%f36, %f35, %f20;
	ld.global.u16 	%rs4, [%rd6+-10];
	// begin inline asm
	{ cvt.f32.bf16 %f21, %rs4;}

	// end inline asm
	add.f32 	%f37, %f36, %f21;
	ld.global.u16 	%rs5, [%rd6+-8];
	// begin inline asm
	{ cvt.f32.bf16 %f22, %rs5;}

	// end inline asm
	add.f32 	%f38, %f37, %f22;
	ld.global.u16 	%rs6, [%rd6+-6];
	// begin inline asm
	{ cvt.f32.bf16 %f23, %rs6;}

	// end inline asm
	add.f32 	%f39, %f38, %f23;
	ld.global.u16 	%rs7, [%rd6+-4];
	// begin inline asm
	{ cvt.f32.bf16 %f24, %rs7;}

	// end inline asm
	add.f32 	%f40, %f39, %f24;
	ld.global.u16 	%rs8, [%rd6+-2];
	// begin inline asm
	{ cvt.f32.bf16 %f25, %rs8;}

	// end inline asm
	add.f32 	%f41, %f40, %f25;
	ld.global.u16 	%rs9, [%rd6];
	// begin inline asm
	{ cvt.f32.bf16 %f26, %rs9;}

	// end inline asm
	add.f32 	%f42, %f41, %f26;
	ld.global.u16 	%rs10, [%rd6+2];
	// begin inline asm
	{ cvt.f32.bf16 %f27, %rs10;}

	// end inline asm
	add.f32 	%f43, %f42, %f27;
	ld.global.u16 	%rs11, [%rd6+4];
	// begin inline asm
	{ cvt.f32.bf16 %f28, %rs11;}

	// end inline asm
	add.f32 	%f44, %f43, %f28;
	ld.global.u16 	%rs12, [%rd6+6];
	// begin inline asm
	{ cvt.f32.bf16 %f29, %rs12;}

	// end inline asm
	add.f32 	%f45, %f44, %f29;
	ld.global.u16 	%rs13, [%rd6+8];
	// begin inline asm
	{ cvt.f32.bf16 %f30, %rs13;}

	// end inline asm
	add.f32 	%f46, %f45, %f30;
	ld.global.u16 	%rs14, [%rd6+10];
	// begin inline asm
	{ cvt.f32.bf16 %f31, %rs14;}

	// end inline asm
	add.f32 	%f47, %f46, %f31;
	ld.global.u16 	%rs15, [%rd6+12];
	// begin inline asm
	{ cvt.f32.bf16 %f32, %rs15;}

	// end inline asm
	add.f32 	%f48, %f47, %f32;
	ld.global.u16 	%rs16, [%rd6+14];
	// begin inline asm
	{ cvt.f32.bf16 %f33, %rs16;}

	// end inline asm
	add.f32 	%f84, %f48, %f33;
	add.s32 	%r34, %r34, 16;
	add.s32 	%r33, %r33, 16;
	setp.ne.s32 	%p4, %r34, 0;
	@%p4 bra 	$L__BB2_4;
$L__BB2_5:
	setp.eq.s32 	%p5, %r4, 0;
	@%p5 bra 	$L__BB2_14;
	and.b32  	%r12, %r2, 7;
	setp.lt.u32 	%p6, %r4, 8;
	@%p6 bra 	$L__BB2_8;
	add.s32 	%r31, %r36, %r3;
	mul.wide.s32 	%rd7, %r31, 2;
	add.s64 	%rd8, %rd1, %rd7;
	ld.global.u16 	%rs17, [%rd8];
	// begin inline asm
	{ cvt.f32.bf16 %f50, %rs17;}

	// end inline asm
	add.f32 	%f58, %f84, %f50;
	ld.global.u16 	%rs18, [%rd8+2];
	// begin inline asm
	{ cvt.f32.bf16 %f51, %rs18;}

	// end inline asm
	add.f32 	%f59, %f58, %f51;
	ld.global.u16 	%rs19, [%rd8+4];
	// begin inline asm
	{ cvt.f32.bf16 %f52, %rs19;}

	// end inline asm
	add.f32 	%f60, %f59, %f52;
	ld.global.u16 	%rs20, [%rd8+6];
	// begin inline asm
	{ cvt.f32.bf16 %f53, %rs20;}

	// end inline asm
	add.f32 	%f61, %f60, %f53;
	ld.global.u16 	%rs21, [%rd8+8];
	// begin inline asm
	{ cvt.f32.bf16 %f54, %rs21;}

	// end inline asm
	add.f32 	%f62, %f61, %f54;
	ld.global.u16 	%rs22, [%rd8+10];
	// begin inline asm
	{ cvt.f32.bf16 %f55, %rs22;}

	// end inline asm
	add.f32 	%f63, %f62, %f55;
	ld.global.u16 	%rs23, [%rd8+12];
	// begin inline asm
	{ cvt.f32.bf16 %f56, %rs23;}

	// end inline asm
	add.f32 	%f64, %f63, %f56;
	ld.global.u16 	%rs24, [%rd8+14];
	// begin inline asm
	{ cvt.f32.bf16 %f57, %rs24;}

	// end inline asm
	add.f32 	%f84, %f64, %f57;
	add.s32 	%r36, %r36, 8;
$L__BB2_8:
	setp.eq.s32 	%p7, %r12, 0;
	@%p7 bra 	$L__BB2_14;
	and.b32  	%r15, %r2, 3;
	setp.lt.u32 	%p8, %r12, 4;
	@%p8 bra 	$L__BB2_11;
	add.s32 	%r32, %r36, %r3;
	mul.wide.s32 	%rd9, %r32, 2;
	add.s64 	%rd10, %rd1, %rd9;
	ld.global.u16 	%rs25, [%rd10];
	// begin inline asm
	{ cvt.f32.bf16 %f66, %rs25;}

	// end inline asm
	add.f32 	%f70, %f84, %f66;
	ld.global.u16 	%rs26, [%rd10+2];
	// begin inline asm
	{ cvt.f32.bf16 %f67, %rs26;}

	// end inline asm
	add.f32 	%f71, %f70, %f67;
	ld.global.u16 	%rs27, [%rd10+4];
	// begin inline asm
	{ cvt.f32.bf16 %f68, %rs27;}

	// end inline asm
	add.f32 	%f72, %f71, %f68;
	ld.global.u16 	%rs28, [%rd10+6];
	// begin inline asm
	{ cvt.f32.bf16 %f69, %rs28;}

	// end inline asm
	add.f32 	%f84, %f72, %f69;
	add.s32 	%r36, %r36, 4;
$L__BB2_11:
	setp.eq.s32 	%p9, %r15, 0;
	@%p9 bra 	$L__BB2_14;
	add.s32 	%r39, %r36, %r3;
	neg.s32 	%r38, %r15;
$L__BB2_13:
	.pragma "nounroll";
	mul.wide.s32 	%rd11, %r39, 2;
	add.s64 	%rd12, %rd1, %rd11;
	ld.global.u16 	%rs29, [%rd12];
	// begin inline asm
	{ cvt.f32.bf16 %f73, %rs29;}

	// end inline asm
	add.f32 	%f84, %f84, %f73;
	add.s32 	%r39, %r39, 1;
	add.s32 	%r38, %r38, 1;
	setp.ne.s32 	%p10, %r38, 0;
	@%p10 bra 	$L__BB2_13;
$L__BB2_14:
	cvt.rn.f32.s32 	%f75, %r2;
	div.rn.f32 	%f74, %f84, %f75;
	// begin inline asm
	{  cvt.rn.bf16.f32 %rs30, %f74;}

	// end inline asm
	cvta.to.global.u64 	%rd13, %rd3;
	mul.wide.u32 	%rd14, %r1, 2;
	add.s64 	%rd15, %rd13, %rd14;
	st.global.u16 	[%rd15], %rs30;
$L__BB2_15:
	ret;

}


// ===== COMPILED SASS (sm_100) =====

	.target	sm_100

	.elftype	@"ET_EXEC"


//--------------------- .note.nv.tkinfo           --------------------------
	.section	.note.nv.tkinfo,"",@"SHT_NOTE"
	.sectionflags	@"SHF_NOTE_NV_TKINFO"
	.tkinfo
        /*0018*/ 	.word	0x00000002
        /*0030*/ 	.string	""
        /*0030*/ 	.string	"ptxas"
        /*0030*/ 	.string	"Cuda compilation tools, release 13.0, V13.0.88"
        /*0030*/ 	.string	"Build cuda_13.0.r13.0/compiler.36424714_0"
        /*0030*/ 	.string	"-arch sm_100 -m 64 "



//--------------------- .note.nv.cuinfo           --------------------------
	.section	.note.nv.cuinfo,"",@"SHT_NOTE"
	.sectionflags	@"SHF_NOTE_NV_CUINFO"
        /*0018*/ 	.short	0x0002
        /*001a*/ 	.short	0x0064
        /*001c*/ 	.short	0x0082
	.zero		2


//--------------------- .nv.info                  --------------------------
	.section	.nv.info,"",@"SHT_CUDA_INFO"
	.align	4


	//----- nvinfo : EIATTR_REGCOUNT
	.align		4
        /*0000*/ 	.byte	0x04, 0x2f
        /*0002*/ 	.short	(.L_1 - .L_0)
	.align		4
.L_0:
        /*0004*/ 	.word	index@(_Z26transformer_encoder_kernelPKfS0_PKbP13__nv_bfloat16iiiiii)
        /*0008*/ 	.word	0x00000020


	//----- nvinfo : EIATTR_FRAME_SIZE
	.align		4
.L_1:
        /*000c*/ 	.byte	0x04, 0x11
        /*000e*/ 	.short	(.L_3 - .L_2)
	.align		4
.L_2:
        /*0010*/ 	.word	index@(_Z26transformer_encoder_kernelPKfS0_PKbP13__nv_bfloat16iiiiii)
        /*0014*/ 	.word	0x00000000


	//----- nvinfo : EIATTR_REGCOUNT
	.align		4
.L_3:
        /*0018*/ 	.byte	0x04, 0x2f
        /*001a*/ 	.short	(.L_5 - .L_4)
	.align		4
.L_4:
        /*001c*/ 	.word	index@(_Z22elementwise_pow_kernelPK13__nv_bfloat16PS_iii)
        /*0020*/ 	.word	0x0000000a


	//----- nvinfo : EIATTR_FRAME_SIZE
	.align		4
.L_5:
        /*0024*/ 	.byte	0x04, 0x11
        /*0026*/ 	.short	(.L_7 - .L_6)
	.align		4
.L_6:
        /*0028*/ 	.word	index@(_Z22elementwise_pow_kernelPK13__nv_bfloat16PS_iii)
        /*002c*/ 	.word	0x00000000


	//----- nvinfo : EIATTR_REGCOUNT
	.align		4
.L_7:
        /*0030*/ 	.byte	0x04, 0x2f
        /*0032*/ 	.short	(.L_9 - .L_8)
	.align		4
.L_8:
        /*0034*/ 	.word	index@(_Z26adaptive_avg_pool2d_kernelPK13__nv_bfloat16PS_iii)
        /*0038*/ 	.word	0x00000019


	//----- nvinfo : EIATTR_FRAME_SIZE
	.align		4
.L_9:
        /*003c*/ 	.byte	0x04, 0x11
        /*003e*/ 	.short	(.L_11 - .L_10)
	.align		4
.L_10:
        /*0040*/ 	.word	index@($__internal_0_$__cuda_sm3x_div_rn_noftz_f32_slowpath)
        /*0044*/ 	.word	0x00000000


	//----- nvinfo : EIATTR_FRAME_SIZE
	.align		4
.L_11:
        /*0048*/ 	.byte	0x04, 0x11
        /*004a*/ 	.short	(.L_13 - .L_12)
	.align		4
.L_12:
        /*004c*/ 	.word	index@(_Z26adaptive_avg_pool2d_kernelPK13__nv_bfloat16PS_iii)
        /*0050*/ 	.word	0x00000000


	//----- nvinfo : EIATTR_MIN_STACK_SIZE
	.align		4
.L_13:
        /*0054*/ 	.byte	0x04, 0x12
        /*0056*/ 	.short	(.L_15 - .L_14)
	.align		4
.L_14:
        /*0058*/ 	.word	index@(_Z26adaptive_avg_pool2d_kernelPK13__nv_bfloat16PS_iii)
        /*005c*/ 	.word	0x00000000


	//----- nvinfo : EIATTR_MIN_STACK_SIZE
	.align		4
.L_15:
        /*0060*/ 	.byte	0x04, 0x12
        /*0062*/ 	.short	(.L_17 - .L_16)
	.align		4
.L_16:
        /*0064*/ 	.word	index@(_Z22elementwise_pow_kernelPK13__nv_bfloat16PS_iii)
        /*0068*/ 	.word	0x00000000


	//----- nvinfo : EIATTR_MIN_STACK_SIZE
	.align		4
.L_17:
        /*006c*/ 	.byte	0x04, 0x12
        /*006e*/ 	.short	(.L_19 - .L_18)
	.align		4
.L_18:
        /*0070*/ 	.word	index@(_Z26transformer_encoder_kernelPKfS0_PKbP13__nv_bfloat16iiiiii)
        /*0074*/ 	.word	0x00000000
.L_19:


//--------------------- .nv.compat                --------------------------
	.section	.nv.compat,"",@"SHT_CUDA_COMPAT_INFO"
	.align	4
        /*0000*/ 	.byte	0x02, 0x09, 0x00, 0x00, 0x02, 0x02, 0x01, 0x00, 0x02, 0x05, 0x05, 0x00, 0x03, 0x07, 0x01, 0x01
        /*0010*/ 	.byte	0x02, 0x03, 0x00, 0x00, 0x02, 0x06, 0x01, 0x00, 0x04, 0x0b, 0x08, 0x00, 0x01, 0x00, 0x00, 0x00
        /*0020*/ 	.byte	0x00, 0x00, 0x00, 0x00


//--------------------- .nv.info._Z26adaptive_avg_pool2d_kernelPK13__nv_bfloat16PS_iii --------------------------
	.section	.nv.info._Z26adaptive_avg_pool2d_kernelPK13__nv_bfloat16PS_iii,"",@"SHT_CUDA_INFO"
	.sectionflags	@""
	.align	4


	//----- nvinfo : EIATTR_CUDA_API_VERSION
	.align		4
        /*0000*/ 	.byte	0x04, 0x37
        /*0002*/ 	.short	(.L_21 - .L_20)
.L_20:
        /*0004*/ 	.word	0x00000082


	//----- nvinfo : EIATTR_KPARAM_INFO
	.align		4
.L_21:
        /*0008*/ 	.byte	0x04, 0x17
        /*000a*/ 	.short	(.L_23 - .L_22)
.L_22:
        /*000c*/ 	.word	0x00000000
        /*0010*/ 	.short	0x0004
        /*0012*/ 	.short	0x0018
        /*0014*/ 	.byte	0x00, 0xf0, 0x11, 0x00


	//----- nvinfo : EIATTR_KPARAM_INFO
	.align		4
.L_23:
        /*0018*/ 	.byte	0x04, 0x17
        /*001a*/ 	.short	(.L_25 - .L_24)
.L_24:
        /*001c*/ 	.word	0x00000000
        /*0020*/ 	.short	0x0003
        /*0022*/ 	.short	0x0014
        /*0024*/ 	.byte	0x00, 0xf0, 0x11, 0x00


	//----- nvinfo : EIATTR_KPARAM_INFO
	.align		4
.L_25:
        /*0028*/ 	.byte	0x04, 0x17
        /*002a*/ 	.short	(.L_27 - .L_26)
.L_26:
        /*002c*/ 	.word	0x00000000
        /*0030*/ 	.short	0x0002
        /*0032*/ 	.short	0x0010
        /*0034*/ 	.byte	0x00, 0xf0, 0x11, 0x00


	//----- nvinfo : EIATTR_KPARAM_INFO
	.align		4
.L_27:
        /*0038*/ 	.byte	0x04, 0x17
        /*003a*/ 	.short	(.L_29 - .L_28)
.L_28:
        /*003c*/ 	.word	0x00000000
        /*0040*/ 	.short	0x0001
        /*0042*/ 	.short	0x0008
        /*0044*/ 	.byte	0x00, 0xf5, 0x21, 0x00


	//----- nvinfo : EIATTR_KPARAM_INFO
	.align		4
.L_29:
        /*0048*/ 	.byte	0x04, 0x17
        /*004a*/ 	.short	(.L_31 - .L_30)
.L_30:
        /*004c*/ 	.word	0x00000000
        /*0050*/ 	.short	0x0000
        /*0052*/ 	.short	0x0000
        /*0054*/ 	.byte	0x00, 0xf5, 0x21, 0x00


	//----- nvinfo : EIATTR_SPARSE_MMA_MASK
	.align		4
.L_31:
        /*0058*/ 	.byte	0x03, 0x50
        /*005a*/ 	.short	0x0000


	//----- nvinfo : EIATTR_MAXREG_COUNT
	.align		4
        /*005c*/ 	.byte	0x03, 0x1b
        /*005e*/ 	.short	0x00ff


	//----- nvinfo : EIATTR_MERCURY_ISA_VERSION
	.align		4
        /*0060*/ 	.byte	0x03, 0x5f
        /*0062*/ 	.short	0x0101


	//----- nvinfo : EIATTR_VRC_CTA_INIT_COUNT
	.align		4
        /*0064*/ 	.byte	0x02, 0x4a
	.zero		1
	.zero		1


	//----- nvinfo : EIATTR_EXIT_INSTR_OFFSETS
	.align		4
        /*0068*/ 	.byte	0x04, 0x1c
        /*006a*/ 	.short	(.L_33 - .L_32)


	//   ....[0]....
.L_32:
        /*006c*/ 	.word	0x00000070


	//   ....[1]....
        /*0070*/ 	.word	0x00000a80


	//----- nvinfo : EIATTR_CRS_STACK_SIZE
	.align		4
.L_33:
        /*0074*/ 	.byte	0x04, 0x1e
        /*0076*/ 	.short	(.L_35 - .L_34)
.L_34:
        /*0078*/ 	.word	0x00000000


	//----- nvinfo : EIATTR_CBANK_PARAM_SIZE
	.align		4
.L_35:
        /*007c*/ 	.byte	0x03, 0x19
        /*007e*/ 	.short	0x001c


	//----- nvinfo : EIATTR_PARAM_CBANK
	.align		4
        /*0080*/ 	.byte	0x04, 0x0a
        /*0082*/ 	.short	(.L_37 - .L_36)
	.align		4
.L_36:
        /*0084*/ 	.word	index@(.nv.constant0._Z26adaptive_avg_pool2d_kernelPK13__nv_bfloat16PS_iii)
        /*0088*/ 	.short	0x0380
        /*008a*/ 	.short	0x001c


	//----- nvinfo : EIATTR_SW_WAR
	.align		4
.L_37:
        /*008c*/ 	.byte	0x04, 0x36
        /*008e*/ 	.short	(.L_39 - .L_38)
.L_38:
        /*0090*/ 	.word	0x00000008
.L_39:


//--------------------- .nv.info._Z22elementwise_pow_kernelPK13__nv_bfloat16PS_iii --------------------------
	.section	.nv.info._Z22elementwise_pow_kernelPK13__nv_bfloat16PS_iii,"",@"SHT_CUDA_INFO"
	.sectionflags	@""
	.align	4


	//----- nvinfo : EIATTR_CUDA_API_VERSION
	.align		4
        /*0000*/ 	.byte	0x04, 0x37
        /*0002*/ 	.short	(.L_41 - .L_40)
.L_40:
        /*0004*/ 	.word	0x00000082


	//----- nvinfo : EIATTR_KPARAM_INFO
	.align		4
.L_41:
        /*0008*/ 	.byte	0x04, 0x17
        /*000a*/ 	.short	(.L_43 - .L_42)
.L_42:
        /*000c*/ 	.word	0x00000000
        /*0010*/ 	.short	0x0004
        /*0012*/ 	.short	0x0018
        /*0014*/ 	.byte	0x00, 0xf0, 0x11, 0x00


	//----- nvinfo : EIATTR_KPARAM_INFO
	.align		4
.L_43:
        /*0018*/ 	.byte	0x04, 0x17
        /*001a*/ 	.short	(.L_45 - .L_44)
.L_44:
        /*001c*/ 	.word	0x00000000
        /*0020*/ 	.short	0x0003
        /*0022*/ 	.short	0x0014
        /*0024*/ 	.byte	0x00, 0xf0, 0x11, 0x00


	//----- nvinfo : EIATTR_KPARAM_INFO
	.align		4
.L_45:
        /*0028*/ 	.byte	0x04, 0x17
        /*002a*/ 	.short	(.L_47 - .L_46)
.L_46:
        /*002c*/ 	.word	0x00000000
        /*0030*/ 	.short	0x0002
        /*0032*/ 	.short	0x0010
        /*0034*/ 	.byte	0x00, 0xf0, 0x11, 0x00


	//----- nvinfo : EIATTR_KPARAM_INFO
	.align		4
.L_47:
        /*0038*/ 	.byte	0x04, 0x17
        /*003a*/ 	.short	(.L_49 - .L_48)
.L_48:
        /*003c*/ 	.word	0x00000000
        /*0040*/ 	.short	0x0001
        /*0042*/ 	.short	0x0008
        /*0044*/ 	.byte	0x00, 0xf5, 0x21, 0x00


	//----- nvinfo : EIATTR_KPARAM_INFO
	.align		4
.L_49:
        /*0048*/ 	.byte	0x04, 0x17
        /*004a*/ 	.short	(.L_51 - .L_50)
.L_50:
        /*004c*/ 	.word	0x00000000
        /*0050*/ 	.short	0x0000
        /*0052*/ 	.short	0x0000
        /*0054*/ 	.byte	0x00, 0xf5, 0x21, 0x00


	//----- nvinfo : EIATTR_SPARSE_MMA_MASK
	.align		4
.L_51:
        /*0058*/ 	.byte	0x03, 0x50
        /*005a*/ 	.short	0x0000


	//----- nvinfo : EIATTR_MAXREG_COUNT
	.align		4
        /*005c*/ 	.byte	0x03, 0x1b
        /*005e*/ 	.short	0x00ff


	//----- nvinfo : EIATTR_MERCURY_ISA_VERSION
	.align		4
        /*0060*/ 	.byte	0x03, 0x5f
        /*0062*/ 	.short	0x0101


	//----- nvinfo : EIATTR_VRC_CTA_INIT_COUNT
	.align		4
        /*0064*/ 	.byte	0x02, 0x4a
	.zero		1
	.zero		1


	//----- nvinfo : EIATTR_EXIT_INSTR_OFFSETS
	.align		4
        /*0068*/ 	.byte	0x04, 0x1c
        /*006a*/ 	.short	(.L_53 - .L_52)


	//   ....[0]....
.L_52:
        /*006c*/ 	.word	0x000000e0


	//   ....[1]....
        /*0070*/ 	.word	0x00000180


	//----- nvinfo : EIATTR_CBANK_PARAM_SIZE
	.align		4
.L_53:
        /*0074*/ 	.byte	0x03, 0x19
        /*0076*/ 	.short	0x001c


	//----- nvinfo : EIATTR_PARAM_CBANK
	.align		4
        /*0078*/ 	.byte	0x04, 0x0a
        /*007a*/ 	.short	(.L_55 - .L_54)
	.align		4
.L_54:
        /*007c*/ 	.word	index@(.nv.constant0._Z22elementwise_pow_kernelPK13__nv_bfloat16PS_iii)
        /*0080*/ 	.short	0x0380
        /*0082*/ 	.short	0x001c


	//----- nvinfo : EIATTR_SW_WAR
	.align		4
.L_55:
        /*0084*/ 	.byte	0x04, 0x36
        /*0086*/ 	.short	(.L_57 - .L_56)
.L_56:
        /*0088*/ 	.word	0x00000008
.L_57:


//--------------------- .nv.info._Z26transformer_encoder_kernelPKfS0_PKbP13__nv_bfloat16iiiiii --------------------------
	.section	.nv.info._Z26transformer_encoder_kernelPKfS0_PKbP13__nv_bfloat16iiiiii,"",@"SHT_CUDA_INFO"
	.sectionflags	@""
	.align	4


	//----- nvinfo : EIATTR_CUDA_API_VERSION
	.align		4
        /*0000*/ 	.byte	0x04, 0x37
        /*0002*/ 	.short	(.L_59 - .L_58)
.L_58:
        /*0004*/ 	.word	0x00000082


	//----- nvinfo : EIATTR_KPARAM_INFO
	.align		4
.L_59:
        /*0008*/ 	.byte	0x04, 0x17
        /*000a*/ 	.short	(.L_61 - .L_60)
.L_60:
        /*000c*/ 	.word	0x00000000
        /*0010*/ 	.short	0x0009
        /*0012*/ 	.short	0x0034
        /*0014*/ 	.byte	0x00, 0xf0, 0x11, 0x00


	//----- nvinfo : EIATTR_KPARAM_INFO
	.align		4
.L_61:
        /*0018*/ 	.byte	0x04, 0x17
        /*001a*/ 	.short	(.L_63 - .L_62)
.L_62:
        /*001c*/ 	.word	0x00000000
        /*0020*/ 	.short	0x0008
        /*0022*/ 	.short	0x0030
        /*0024*/ 	.byte	0x00, 0xf0, 0x11, 0x00


	//----- nvinfo : EIATTR_KPARAM_INFO
	.align		4
.L_63:
        /*0028*/ 	.byte	0x04, 0x17
        /*002a*/ 	.short	(.L_65 - .L_64)
.L_64:
        /*002c*/ 	.word	0x00000000
        /*0030*/ 	.short	0x0007
        /*0032*/ 	.short	0x002c
        /*0034*/ 	.byte	0x00, 0xf0, 0x11, 0x00


	//----- nvinfo : EIATTR_KPARAM_INFO
	.align		4
.L_65:
        /*0038*/ 	.byte	0x04, 0x17
        /*003a*/ 	.short	(.L_67 - .L_66)
.L_66:
        /*003c*/ 	.word	0x00000000
        /*0040*/ 	.short	0x0006
        /*0042*/ 	.short	0x0028
        /*0044*/ 	.byte	0x00, 0xf0, 0x11, 0x00


	//----- nvinfo : EIATTR_KPARAM_INFO
	.align		4
.L_67:
        /*0048*/ 	.byte	0x04, 0x17
        /*004a*/ 	.short	(.L_69 - .L_68)
.L_68:
        /*004c*/ 	.word	0x00000000
        /*0050*/ 	.short	0x0005
        /*0052*/ 	.short	0x0024
        /*0054*/ 	.byte	0x00, 0xf0, 0x11, 0x00


	//----- nvinfo : EIATTR_KPARAM_INFO
	.align		4
.L_69:
        /*0058*/ 	.byte	0x04, 0x17
        /*005a*/ 	.short	(.L_71 - .L_70)
.L_70:
        /*005c*/ 	.word	0x00000000
        /*0060*/ 	.short	0x0004
        /*0062*/ 	.short	0x0020
        /*0064*/ 	.byte	0x00, 0xf0, 0x11, 0x00


	//----- nvinfo : EIATTR_KPARAM_INFO
	.align		4
.L_71:
        /*0068*/ 	.byte	0x04, 0x17
        /*006a*/ 	.short	(.L_73 - .L_72)
.L_72:
        /*006c*/ 	.word	0x00000000
        /*0070*/ 	.short	0x0003
        /*0072*/ 	.short	0x0018
        /*0074*/ 	.byte	0x00, 0xf5, 0x21, 0x00


	//----- nvinfo : EIATTR_KPARAM_INFO
	.align		4
.L_73:
        /*0078*/ 	.byte	0x04, 0x17
        /*007a*/ 	.short	(.L_75 - .L_74)
.L_74:
        /*007c*/ 	.word	0x00000000
        /*0080*/ 	.short	0x0002
        /*0082*/ 	.short	0x0010
        /*0084*/ 	.byte	0x00, 0xf5, 0x21, 0x00


	//----- nvinfo : EIATTR_KPARAM_INFO
	.align		4
.L_75:
        /*0088*/ 	.byte	0x04, 0x17
        /*008a*/ 	.short	(.L_77 - .L_76)
.L_76:
        /*008c*/ 	.word	0x00000000
        /*0090*/ 	.short	0x0001
        /*0092*/ 	.short	0x0008
        /*0094*/ 	.byte	0x00, 0xf5, 0x21, 0x00


	//----- nvinfo : EIATTR_KPARAM_INFO
	.align		4
.L_77:
        /*0098*/ 	.byte	0x04, 0x17
        /*009a*/ 	.short	(.L_79 - .L_78)
.L_78:
        /*009c*/ 	.word	0x00000000
        /*00a0*/ 	.short	0x0000
        /*00a2*/ 	.short	0x0000
        /*00a4*/ 	.byte	0x00, 0xf5, 0x21, 0x00


	//----- nvinfo : EIATTR_SPARSE_MMA_MASK
	.align		4
.L_79:
        /*00a8*/ 	.byte	0x03, 0x50
        /*00aa*/ 	.short	0x0000


	//----- nvinfo : EIATTR_MAXREG_COUNT
	.align		4
        /*00ac*/ 	.byte	0x03, 0x1b
        /*00ae*/ 	.short	0x00ff


	//----- nvinfo : EIATTR_MERCURY_ISA_VERSION
	.align		4
        /*00b0*/ 	.byte	0x03, 0x5f
        /*00b2*/ 	.short	0x0101


	//----- nvinfo : EIATTR_VRC_CTA_INIT_COUNT
	.align		4
        /*00b4*/ 	.byte	0x02, 0x4a
	.zero		1
	.zero		1


	//----- nvinfo : EIATTR_EXIT_INSTR_OFFSETS
	.align		4
        /*00b8*/ 	.byte	0x04, 0x1c
        /*00ba*/ 	.short	(.L_81 - .L_80)


	//   ....[0]....
.L_80:
        /*00bc*/ 	.word	0x000000d0


	//   ....[1]....
        /*00c0*/ 	.word	0x00000b90


	//----- nvinfo : EIATTR_CBANK_PARAM_SIZE
	.align		4
.L_81:
        /*00c4*/ 	.byte	0x03, 0x19
        /*00c6*/ 	.short	0x0038


	//----- nvinfo : EIATTR_PARAM_CBANK
	.align		4
        /*00c8*/ 	.byte	0x04, 0x0a
        /*00ca*/ 	.short	(.L_83 - .L_82)
	.align		4
.L_82:
        /*00cc*/ 	.word	index@(.nv.constant0._Z26transformer_encoder_kernelPKfS0_PKbP13__nv_bfloat16iiiiii)
        /*00d0*/ 	.short	0x0380
        /*00d2*/ 	.short	0x0038


	//----- nvinfo : EIATTR_SW_WAR
	.align		4
.L_83:
        /*00d4*/ 	.byte	0x04, 0x36
        /*00d6*/ 	.short	(.L_85 - .L_84)
.L_84:
        /*00d8*/ 	.word	0x00000008
.L_85:


//--------------------- .nv.callgraph             --------------------------
	.section	.nv.callgraph,"",@"SHT_CUDA_CALLGRAPH"
	.align	4
	.sectionentsize	8
	.align		4
        /*0000*/ 	.word	0x00000000
	.align		4
        /*0004*/ 	.word	0xffffffff
	.align		4
        /*0008*/ 	.word	0x00000000
	.align		4
        /*000c*/ 	.word	0xfffffffe
	.align		4
        /*0010*/ 	.word	0x00000000
	.align		4
        /*0014*/ 	.word	0xfffffffd
	.align		4
        /*0018*/ 	.word	0x00000000
	.align		4
        /*001c*/ 	.word	0xfffffffc


//--------------------- .text._Z26adaptive_avg_pool2d_kernelPK13__nv_bfloat16PS_iii --------------------------
	.section	.text._Z26adaptive_avg_pool2d_kernelPK13__nv_bfloat16PS_iii,"ax",@progbits
	.align	128
        .global         _Z26adaptive_avg_pool2d_kernelPK13__nv_bfloat16PS_iii
        .type           _Z26adaptive_avg_pool2d_kernelPK13__nv_bfloat16PS_iii,@function
        .size           _Z26adaptive_avg_pool2d_kernelPK13__nv_bfloat16PS_iii,(.L_x_28 - _Z26adaptive_avg_pool2d_kernelPK13__nv_bfloat16PS_iii)
        .other          _Z26adaptive_avg_pool2d_kernelPK13__nv_bfloat16PS_iii,@"STO_CUDA_ENTRY STV_DEFAULT"
_Z26adaptive_avg_pool2d_kernelPK13__nv_bfloat16PS_iii:
.text._Z26adaptive_avg_pool2d_kernelPK13__nv_bfloat16PS_iii:
[----:B------:R-:W-:Y:S01]  /*0000*/  LDC R1, c[0x0][0x37c] ;  /* 0x0000df00ff017b82 */ /* 0x000fe20000000800 */
[----:B------:R-:W0:Y:S07]  /*0010*/  S2R R3, SR_TID.Y ;  /* 0x0000000000037919 */ /* 0x000e2e0000002200 */
[----:B------:R-:W0:Y:S01]  /*0020*/  S2UR UR4, SR_CTAID.Y ;  /* 0x00000000000479c3 */ /* 0x000e220000002600 */
[----:B------:R-:W1:Y:S07]  /*0030*/  LDCU UR5, c[0x0][0x390] ;  /* 0x00007200ff0577ac */ /* 0x000e6e0008000800 */
[----:B------:R-:W0:Y:S02]  /*0040*/  LDC R4, c[0x0][0x364] ;  /* 0x0000d900ff047b82 */ /* 0x000e240000000800 */
[----:B0-----:R-:W-:-:S05]  /*0050*/  IMAD R4, R4, UR4, R3 ;  /* 0x0000000404047c24 */ /* 0x001fca000f8e0203 */
[----:B-1----:R-:W-:-:S13]  /*0060*/  ISETP.GE.AND P0, PT, R4, UR5, PT ;  /* 0x0000000504007c0c */ /* 0x002fda000bf06270 */
[----:B------:R-:W-:Y:S05]  /*0070*/  @P0 EXIT ;  /* 0x000000000000094d */ /* 0x000fea0003800000 */
[----:B------:R-:W0:Y:S01]  /*0080*/  LDCU UR5, c[0x0][0x398] ;  /* 0x00007300ff0577ac */ /* 0x000e220008000800 */
[----:B------:R-:W-:Y:S01]  /*0090*/  HFMA2 R5, -RZ, RZ, 0, 0 ;  /* 0x00000000ff057431 */ /* 0x000fe200000001ff */
[----:B------:R-:W0:Y:S01]  /*00a0*/  LDCU UR4, c[0x0][0x394] ;  /* 0x00007280ff0477ac */ /* 0x000e220008000800 */
[----:B------:R-:W1:Y:S01]  /*00b0*/  LDCU.64 UR10, c[0x0][0x358] ;  /* 0x00006b00ff0a77ac */ /* 0x000e620008000a00 */
[----:B0-----:R-:W-:-:S04]  /*00c0*/  UIMAD UR5, UR5, UR4, URZ ;  /* 0x00000004050572a4 */ /* 0x001fc8000f8e02ff */
[----:B------:R-:W-:-:S09]  /*00d0*/  UISETP.GE.AND UP0, UPT, UR5, 0x1, UPT ;  /* 0x000000010500788c */ /* 0x000fd2000bf06270 */
[----:B-1----:R-:W-:Y:S05]  /*00e0*/  BRA.U !UP0, `(.L_x_0) ;  /* 0x00000009081c7547 */ /* 0x002fea000b800000 */
[----:B------:R-:W-:Y:S02]  /*00f0*/  UISETP.GE.U32.AND UP1, UPT, UR5, 0x10, UPT ;  /* 0x000000100500788c */ /* 0x000fe4000bf26070 */
[----:B------:R-:W-:Y:S01]  /*0100*/  IMAD R0, R4, UR5, RZ ;  /* 0x0000000504007c24 */ /* 0x000fe2000f8e02ff */
[----:B------:R-:W-:Y:S01]  /*0110*/  ULOP3.LUT UR8, UR5, 0xf, URZ, 0xc0, !UPT ;  /* 0x0000000f05087892 */ /* 0x000fe2000f8ec0ff */
[----:B------:R-:W-:Y:S01]  /*0120*/  IMAD.MOV.U32 R5, RZ, RZ, RZ ;  /* 0x000000ffff057224 */ /* 0x000fe200078e00ff */
[----:B------:R-:W-:Y:S02]  /*0130*/  UMOV UR4, URZ ;  /* 0x000000ff00047c82 */ /* 0x000fe40008000000 */
[----:B------:R-:W-:Y:S02]  /*0140*/  UISETP.NE.AND UP0, UPT, UR8, URZ, UPT ;  /* 0x000000ff0800728c */ /* 0x000fe4000bf05270 */
[----:B------:R-:W-:Y:S09]  /*0150*/  BRA.U !UP1, `(.L_x_1) ;  /* 0x0000000109f87547 */ /* 0x000ff2000b800000 */
[----:B------:R-:W0:Y:S01]  /*0160*/  LDCU.64 UR6, c[0x0][0x380] ;  /* 0x00007000ff0677ac */ /* 0x000e220008000a00 */
[----:B------:R-:W-:Y:S01]  /*0170*/  MOV R5, RZ ;  /* 0x000000ff00057202 */ /* 0x000fe20000000f00 */
[----:B------:R-:W-:Y:S01]  /*0180*/  IMAD.MOV.U32 R6, RZ, RZ, R0 ;  /* 0x000000ffff067224 */ /* 0x000fe200078e0000 */
[----:B------:R-:W-:-:S04]  /*0190*/  ULOP3.LUT UR4, UR5, 0x7ffffff0, URZ, 0xc0, !UPT ;  /* 0x7ffffff005047892 */ /* 0x000fc8000f8ec0ff */
[----:B------:R-:W-:Y:S02]  /*01a0*/  UIADD3 UR9, UPT, UPT, -UR4, URZ, URZ ;  /* 0x000000ff04097290 */ /* 0x000fe4000fffe1ff */
[----:B0-----:R-:W-:-:S04]  /*01b0*/  UIADD3 UR6, UP1, UPT, UR6, 0x10, URZ ;  /* 0x0000001006067890 */ /* 0x001fc8000ff3e0ff */
[----:B------:R-:W-:-:S12]  /*01c0*/  UIADD3.X UR7, UPT, UPT, URZ, UR7, URZ, UP1, !UPT ;  /* 0x00000007ff077290 */ /* 0x000fd80008ffe4ff */
.L_x_2:
[----:B------:R-:W-:Y:S01]  /*01d0*/  MOV R2, UR6 ;  /* 0x0000000600027c02 */ /* 0x000fe20008000f00 */
[----:B------:R-:W-:-:S04]  /*01e0*/  IMAD.U32 R3, RZ, RZ, UR7 ;  /* 0x00000007ff037e24 */ /* 0x000fc8000f8e00ff */
[----:B------:R-:W-:-:S05]  /*01f0*/  IMAD.WIDE R2, R6, 0x2, R2 ;  /* 0x0000000206027825 */ /* 0x000fca00078e0202 */
[----:B------:R-:W2:Y:S04]  /*0200*/  LDG.E.U16 R18, desc[UR10][R2.64+-0x10] ;  /* 0xfffff00a02127981 */ /* 0x000ea8000c1e1500 */
[----:B------:R-:W3:Y:S04]  /*0210*/  LDG.E.U16 R19, desc[UR10][R2.64+-0xe] ;  /* 0xfffff20a02137981 */ /* 0x000ee8000c1e1500 */
[----:B------:R-:W4:Y:S04]  /*0220*/  LDG.E.U16 R20, desc[UR10][R2.64+-0xc] ;  /* 0xfffff40a02147981 */ /* 0x000f28000c1e1500 */
[----:B------:R-:W5:Y:S04]  /*0230*/  LDG.E.U16 R21, desc[UR10][R2.64+-0xa] ;  /* 0xfffff60a02157981 */ /* 0x000f68000c1e1500 */
        /* <DEDUP_REMOVED lines=11> */
[----:B------:R0:W5:Y:S01]  /*02f0*/  LDG.E.U16 R17, desc[UR10][R2.64+0xe] ;  /* 0x00000e0a02117981 */ /* 0x000162000c1e1500 */
[----:B------:R-:W-:Y:S01]  /*0300*/  UIADD3 UR9, UPT, UPT, UR9, 0x10, URZ ;  /* 0x0000001009097890 */ /* 0x000fe2000fffe0ff */
[----:B------:R-:W-:-:S03]  /*0310*/  IADD3 R6, PT, PT, R6, 0x10, RZ ;  /* 0x0000001006067810 */ /* 0x000fc60007ffe0ff */
[----:B------:R-:W-:Y:S01]  /*0320*/  UISETP.NE.AND UP1, UPT, UR9, URZ, UPT ;  /* 0x000000ff0900728c */ /* 0x000fe2000bf25270 */
[----:B--2---:R-:W-:Y:S01]  /*0330*/  SHF.L.U32 R18, R18, 0x10, RZ ;  /* 0x0000001012127819 */ /* 0x004fe200000006ff */
[----:B---3--:R-:W-:-:S04]  /*0340*/  IMAD.U32 R19, R19, 0x10000, RZ ;  /* 0x0001000013137824 */ /* 0x008fc800078e00ff */
[----:B------:R-:W-:Y:S01]  /*0350*/  FADD R18, R18, R5 ;  /* 0x0000000512127221 */ /* 0x000fe20000000000 */
[----:B----4-:R-:W-:-:S03]  /*0360*/  SHF.L.U32 R5, R20, 0x10, RZ ;  /* 0x0000001014057819 */ /* 0x010fc600000006ff */
[----:B------:R-:W-:Y:S01]  /*0370*/  FADD R18, R18, R19 ;  /* 0x0000001312127221 */ /* 0x000fe20000000000 */
[----:B-----5:R-:W-:-:S03]  /*0380*/  IMAD.U32 R20, R21, 0x10000, RZ ;  /* 0x0001000015147824 */ /* 0x020fc600078e00ff */
[----:B------:R-:W-:Y:S01]  /*0390*/  FADD R5, R18, R5 ;  /* 0x0000000512057221 */ /* 0x000fe20000000000 */
[----:B------:R-:W-:-:S03]  /*03a0*/  SHF.L.U32 R22, R22, 0x10, RZ ;  /* 0x0000001016167819 */ /* 0x000fc600000006ff */
[----:B------:R-:W-:Y:S01]  /*03b0*/  FADD R5, R5, R20 ;  /* 0x0000001405057221 */ /* 0x000fe20000000000 */
[----:B------:R-:W-:-:S03]  /*03c0*/  IMAD.U32 R18, R7, 0x10000, RZ ;  /* 0x0001000007127824 */ /* 0x000fc600078e00ff */
[----:B------:R-:W-:Y:S01]  /*03d0*/  FADD R5, R5, R22 ;  /* 0x0000001605057221 */ /* 0x000fe20000000000 */
[----:B------:R-:W-:-:S03]  /*03e0*/  SHF.L.U32 R8, R8, 0x10, RZ ;  /* 0x0000001008087819 */ /* 0x000fc600000006ff */
[----:B------:R-:W-:Y:S01]  /*03f0*/  FADD R5, R5, R18 ;  /* 0x0000001205057221 */ /* 0x000fe20000000000 */
[----:B0-----:R-:W-:-:S03]  /*0400*/  IMAD.U32 R2, R9, 0x10000, RZ ;  /* 0x0001000009027824 */ /* 0x001fc600078e00ff */
[----:B------:R-:W-:Y:S01]  /*0410*/  FADD R5, R5, R8 ;  /* 0x0000000805057221 */ /* 0x000fe20000000000 */
[----:B------:R-:W-:-:S03]  /*0420*/  SHF.L.U32 R3, R10, 0x10, RZ ;  /* 0x000000100a037819 */ /* 0x000fc600000006ff */
[----:B------:R-:W-:Y:S01]  /*0430*/  FADD R2, R5, R2 ;  /* 0x0000000205027221 */ /* 0x000fe20000000000 */
[----:B------:R-:W-:-:S03]  /*0440*/  IMAD.U32 R11, R11, 0x10000, RZ ;  /* 0x000100000b0b7824 */ /* 0x000fc600078e00ff */
        /* <DEDUP_REMOVED lines=12> */
[----:B------:R-:W-:-:S04]  /*0510*/  FADD R2, R2, R3 ;  /* 0x0000000302027221 */ /* 0x000fc80000000000 */
[----:B------:R-:W-:Y:S01]  /*0520*/  FADD R5, R2, R17 ;  /* 0x0000001102057221 */ /* 0x000fe20000000000 */
[----:B------:R-:W-:Y:S06]  /*0530*/  BRA.U UP1, `(.L_x_2) ;  /* 0xfffffffd01247547 */ /* 0x000fec000b83ffff */
.L_x_1:
[----:B------:R-:W-:Y:S05]  /*0540*/  BRA.U !UP0, `(.L_x_0) ;  /* 0x0000000508047547 */ /* 0x000fea000b800000 */
[----:B------:R-:W-:Y:S02]  /*0550*/  UISETP.GE.U32.AND UP0, UPT, UR8, 0x8, UPT ;  /* 0x000000080800788c */ /* 0x000fe4000bf06070 */
[----:B------:R-:W-:-:S04]  /*0560*/  ULOP3.LUT UR7, UR5, 0x7, URZ, 0xc0, !UPT ;  /* 0x0000000705077892 */ /* 0x000fc8000f8ec0ff */
[----:B------:R-:W-:-:S03]  /*0570*/  UISETP.NE.AND UP1, UPT, UR7, URZ, UPT ;  /* 0x000000ff0700728c */ /* 0x000fc6000bf25270 */
[----:B------:R-:W-:Y:S08]  /*0580*/  BRA.U !UP0, `(.L_x_3) ;  /* 0x0000000108707547 */ /* 0x000ff0000b800000 */
[----:B------:R-:W0:Y:S01]  /*0590*/  LDC.64 R2, c[0x0][0x380] ;  /* 0x0000e000ff027b82 */ /* 0x000e220000000a00 */
[----:B------:R-:W-:-:S04]  /*05a0*/  VIADD R7, R0, UR4 ;  /* 0x0000000400077c36 */ /* 0x000fc80008000000 */
[----:B0-----:R-:W-:-:S05]  /*05b0*/  IMAD.WIDE R2, R7, 0x2, R2 ;  /* 0x0000000207027825 */ /* 0x001fca00078e0202 */
[----:B------:R-:W2:Y:S04]  /*05c0*/  LDG.E.U16 R6, desc[UR10][R2.64] ;  /* 0x0000000a02067981 */ /* 0x000ea8000c1e1500 */
[----:B------:R-:W3:Y:S04]  /*05d0*/  LDG.E.U16 R7, desc[UR10][R2.64+0x2] ;  /* 0x0000020a02077981 */ /* 0x000ee8000c1e1500 */
[----:B------:R-:W4:Y:S04]  /*05e0*/  LDG.E.U16 R8, desc[UR10][R2.64+0x4] ;  /* 0x0000040a02087981 */ /* 0x000f28000c1e1500 */
[----:B------:R-:W5:Y:S04]  /*05f0*/  LDG.E.U16 R9, desc[UR10][R2.64+0x6] ;  /* 0x0000060a02097981 */ /* 0x000f68000c1e1500 */
[----:B------:R-:W5:Y:S04]  /*0600*/  LDG.E.U16 R10, desc[UR10][R2.64+0x8] ;  /* 0x0000080a020a7981 */ /* 0x000f68000c1e1500 */
[----:B------:R-:W5:Y:S04]  /*0610*/  LDG.E.U16 R11, desc[UR10][R2.64+0xa] ;  /* 0x00000a0a020b7981 */ /* 0x000f68000c1e1500 */
[----:B------:R-:W5:Y:S04]  /*0620*/  LDG.E.U16 R12, desc[UR10][R2.64+0xc] ;  /* 0x00000c0a020c7981 */ /* 0x000f68000c1e1500 */
[----:B------:R-:W5:Y:S01]  /*0630*/  LDG.E.U16 R13, desc[UR10][R2.64+0xe] ;  /* 0x00000e0a020d7981 */ /* 0x000f62000c1e1500 */
[----:B------:R-:W-:Y:S01]  /*0640*/  UIADD3 UR4, UPT, UPT, UR4, 0x8, URZ ;  /* 0x0000000804047890 */ /* 0x000fe2000fffe0ff */
        /* <DEDUP_REMOVED lines=15> */
[----:B------:R-:W-:-:S07]  /*0740*/  FADD R5, R5, R2 ;  /* 0x0000000205057221 */ /* 0x000fce0000000000 */
.L_x_3:
[----:B------:R-:W-:Y:S05]  /*0750*/  BRA.U !UP1, `(.L_x_0) ;  /* 0x0000000109807547 */ /* 0x000fea000b800000 */
[----:B------:R-:W-:Y:S02]  /*0760*/  UISETP.GE.U32.AND UP0, UPT, UR7, 0x4, UPT ;  /* 0x000000040700788c */ /* 0x000fe4000bf06070 */
[----:B------:R-:W-:-:S04]  /*0770*/  ULOP3.LUT UR6, UR5, 0x3, URZ, 0xc0, !UPT ;  /* 0x0000000305067892 */ /* 0x000fc8000f8ec0ff */
[----:B------:R-:W-:-:S03]  /*0780*/  UISETP.NE.AND UP1, UPT, UR6, URZ, UPT ;  /* 0x000000ff0600728c */ /* 0x000fc6000bf25270 */
[----:B------:R-:W-:Y:S08]  /*0790*/  BRA.U !UP0, `(.L_x_4) ;  /* 0x0000000108407547 */ /* 0x000ff0000b800000 */
[----:B------:R-:W0:Y:S01]  /*07a0*/  LDC.64 R2, c[0x0][0x380] ;  /* 0x0000e000ff027b82 */ /* 0x000e220000000a00 */
[----:B------:R-:W-:-:S05]  /*07b0*/  IADD3 R7, PT, PT, R0, UR4, RZ ;  /* 0x0000000400077c10 */ /* 0x000fca000fffe0ff */
[----:B0-----:R-:W-:-:S05]  /*07c0*/  IMAD.WIDE R2, R7, 0x2, R2 ;  /* 0x0000000207027825 */ /* 0x001fca00078e0202 */
[----:B------:R-:W2:Y:S04]  /*07d0*/  LDG.E.U16 R6, desc[UR10][R2.64] ;  /* 0x0000000a02067981 */ /* 0x000ea8000c1e1500 */
[----:B------:R-:W3:Y:S04]  /*07e0*/  LDG.E.U16 R7, desc[UR10][R2.64+0x2] ;  /* 0x0000020a02077981 */ /* 0x000ee8000c1e1500 */
[----:B------:R-:W4:Y:S04]  /*07f0*/  LDG.E.U16 R8, desc[UR10][R2.64+0x4] ;  /* 0x0000040a02087981 */ /* 0x000f28000c1e1500 */
[----:B------:R-:W5:Y:S01]  /*0800*/  LDG.E.U16 R9, desc[UR10][R2.64+0x6] ;  /* 0x0000060a02097981 */ /* 0x000f62000c1e1500 */
[----:B------:R-:W-:Y:S01]  /*0810*/  UIADD3 UR4, UPT, UPT, UR4, 0x4, URZ ;  /* 0x0000000404047890 */ /* 0x000fe2000fffe0ff */
[----:B--2---:R-:W-:Y:S01]  /*0820*/  IMAD.U32 R6, R6, 0x10000, RZ ;  /* 0x0001000006067824 */ /* 0x004fe200078e00ff */
[----:B---3--:R-:W-:-:S03]  /*0830*/  SHF.L.U32 R7, R7, 0x10, RZ ;  /* 0x0000001007077819 */ /* 0x008fc600000006ff */
[----:B------:R-:W-:Y:S01]  /*0840*/  FADD R6, R5, R6 ;  /* 0x0000000605067221 */ /* 0x000fe20000000000 */
[----:B----4-:R-:W-:-:S03]  /*0850*/  IMAD.U32 R5, R8, 0x10000, RZ ;  /* 0x0001000008057824 */ /* 0x010fc600078e00ff */
[----:B------:R-:W-:Y:S01]  /*0860*/  FADD R6, R6, R7 ;  /* 0x0000000706067221 */ /* 0x000fe20000000000 */
[----:B-----5:R-:W-:-:S03]  /*0870*/  SHF.L.U32 R8, R9, 0x10, RZ ;  /* 0x0000001009087819 */ /* 0x020fc600000006ff */
[----:B------:R-:W-:-:S04]  /*0880*/  FADD R5, R6, R5 ;  /* 0x0000000506057221 */ /* 0x000fc80000000000 */
[----:B------:R-:W-:-:S07]  /*0890*/  FADD R5, R5, R8 ;  /* 0x0000000805057221 */ /* 0x000fce0000000000 */
.L_x_4:
[----:B------:R-:W-:Y:S05]  /*08a0*/  BRA.U !UP1, `(.L_x_0) ;  /* 0x00000001092c7547 */ /* 0x000fea000b800000 */
[----:B------:R-:W0:Y:S01]  /*08b0*/  LDC.64 R6, c[0x0][0x380] ;  /* 0x0000e000ff067b82 */ /* 0x000e220000000a00 */
[----:B------:R-:W-:Y:S01]  /*08c0*/  VIADD R9, R0, UR4 ;  /* 0x0000000400097c36 */ /* 0x000fe20008000000 */
[----:B------:R-:W-:-:S12]  /*08d0*/  UIADD3 UR6, UPT, UPT, -UR6, URZ, URZ ;  /* 0x000000ff06067290 */ /* 0x000fd8000fffe1ff */
.L_x_5:
[----:B0-----:R-:W-:-:S06]  /*08e0*/  IMAD.WIDE R2, R9, 0x2, R6 ;  /* 0x0000000209027825 */ /* 0x001fcc00078e0206 */
[----:B------:R-:W2:Y:S01]  /*08f0*/  LDG.E.U16 R2, desc[UR10][R2.64] ;  /* 0x0000000a02027981 */ /* 0x000ea2000c1e1500 */
[----:B------:R-:W-:Y:S01]  /*0900*/  UIADD3 UR6, UPT, UPT, UR6, 0x1, URZ ;  /* 0x0000000106067890 */ /* 0x000fe2000fffe0ff */
[----:B------:R-:W-:-:S03]  /*0910*/  VIADD R9, R9, 0x1 ;  /* 0x0000000109097836 */ /* 0x000fc60000000000 */
[----:B------:R-:W-:Y:S01]  /*0920*/  UISETP.NE.AND UP0, UPT, UR6, URZ, UPT ;  /* 0x000000ff0600728c */ /* 0x000fe2000bf05270 */
[----:B--2---:R-:W-:-:S05]  /*0930*/  SHF.L.U32 R0, R2, 0x10, RZ ;  /* 0x0000001002007819 */ /* 0x004fca00000006ff */
[----:B------:R-:W-:-:S03]  /*0940*/  FADD R5, R0, R5 ;  /* 0x0000000500057221 */ /* 0x000fc60000000000 */
[----:B------:R-:W-:Y:S05]  /*0950*/  BRA.U UP0, `(.L_x_5) ;  /* 0xfffffffd00e07547 */ /* 0x000fea000b83ffff */
.L_x_0:
[----:B------:R-:W-:Y:S01]  /*0960*/  I2FP.F32.S32 R6, UR5 ;  /* 0x0000000500067c45 */ /* 0x000fe20008201400 */
[----:B------:R-:W-:Y:S03]  /*0970*/  BSSY.RECONVERGENT B0, `(.L_x_6) ;  /* 0x000000c000007945 */ /* 0x000fe60003800200 */
[----:B------:R-:W0:Y:S08]  /*0980*/  MUFU.RCP R3, R6 ;  /* 0x0000000600037308 */ /* 0x000e300000001000 */
[----:B------:R-:W1:Y:S01]  /*0990*/  FCHK P0, R5, R6 ;  /* 0x0000000605007302 */ /* 0x000e620000000000 */
[----:B0-----:R-:W-:-:S04]  /*09a0*/  FFMA R0, -R6, R3, 1 ;  /* 0x3f80000006007423 */ /* 0x001fc80000000103 */
[----:B------:R-:W-:-:S04]  /*09b0*/  FFMA R0, R3, R0, R3 ;  /* 0x0000000003007223 */ /* 0x000fc80000000003 */
[----:B------:R-:W-:-:S04]  /*09c0*/  FFMA R3, R0, R5, RZ ;  /* 0x0000000500037223 */ /* 0x000fc800000000ff */
[----:B------:R-:W-:-:S04]  /*09d0*/  FFMA R2, -R6, R3, R5 ;  /* 0x0000000306027223 */ /* 0x000fc80000000105 */
[----:B------:R-:W-:Y:S01]  /*09e0*/  FFMA R0, R0, R2, R3 ;  /* 0x0000000200007223 */ /* 0x000fe20000000003 */
[----:B-1----:R-:W-:Y:S06]  /*09f0*/  @!P0 BRA `(.L_x_7) ;  /* 0x00000000000c8947 */ /* 0x002fec0003800000 */
[----:B------:R-:W-:Y:S02]  /*0a00*/  MOV R3, R5 ;  /* 0x0000000500037202 */ /* 0x000fe40000000f00 */
[----:B------:R-:W-:-:S07]  /*0a10*/  MOV R2, 0xa30 ;  /* 0x00000a3000027802 */ /* 0x000fce0000000f00 */
[----:B------:R-:W-:Y:S05]  /*0a20*/  CALL.REL.NOINC `($__internal_0_$__cuda_sm3x_div_rn_noftz_f32_slowpath) ;  /* 0x0000000000187944 */ /* 0x000fea0003c00000 */
.L_x_7:
[----:B------:R-:W-:Y:S05]  /*0a30*/  BSYNC.RECONVERGENT B0 ;  /* 0x0000000000007941 */ /* 0x000fea0003800200 */
.L_x_6:
[----:B------:R-:W0:Y:S01]  /*0a40*/  LDC.64 R2, c[0x0][0x388] ;  /* 0x0000e200ff027b82 */ /* 0x000e220000000a00 */
[----:B------:R-:W-:Y:S01]  /*0a50*/  F2FP.BF16.F32.PACK_AB R0, RZ, R0 ;  /* 0x00000000ff00723e */ /* 0x000fe200000010ff */
[----:B0-----:R-:W-:-:S05]  /*0a60*/  IMAD.WIDE.U32 R4, R4, 0x2, R2 ;  /* 0x0000000204047825 */ /* 0x001fca00078e0002 */
[----:B------:R-:W-:Y:S01]  /*0a70*/  STG.E.U16 desc[UR10][R4.64], R0 ;  /* 0x0000000004007986 */ /* 0x000fe2000c10150a */
[----:B------:R-:W-:Y:S05]  /*0a80*/  EXIT ;  /* 0x000000000000794d */ /* 0x000fea0003800000 */
        .weak           $__internal_0_$__cuda_sm3x_div_rn_noftz_f32_slowpath
        .type           $__internal_0_$__cuda_sm3x_div_rn_noftz_f32_slowpath,@function
        .size           $__internal_0_$__cuda_sm3x_div_rn_noftz_f32_slowpath,(.L_x_28 - $__internal_0_$__cuda_sm3x_div_rn_noftz_f32_slowpath)
$__internal_0_$__cuda_sm3x_div_rn_noftz_f32_slowpath:
[----:B------:R-:W-:Y:S01]  /*0a90*/  SHF.R.U32.HI R5, RZ, 0x17, R6 ;  /* 0x00000017ff057819 */ /* 0x000fe20000011606 */
[----:B------:R-:W-:Y:S01]  /*0aa0*/  BSSY.RECONVERGENT B1, `(.L_x_8) ;  /* 0x0000063000017945 */ /* 0x000fe20003800200 */
[----:B------:R-:W-:Y:S02]  /*0ab0*/  SHF.R.U32.HI R0, RZ, 0x17, R3 ;  /* 0x00000017ff007819 */ /* 0x000fe40000011603 */
[----:B------:R-:W-:Y:S02]  /*0ac0*/  LOP3.LUT R5, R5, 0xff, RZ, 0xc0, !PT ;  /* 0x000000ff05057812 */ /* 0x000fe400078ec0ff */
[----:B------:R-:W-:-:S03]  /*0ad0*/  LOP3.LUT R10, R0, 0xff, RZ, 0xc0, !PT ;  /* 0x000000ff000a7812 */ /* 0x000fc600078ec0ff */
[----:B------:R-:W-:Y:S01]  /*0ae0*/  VIADD R8, R5, 0xffffffff ;  /* 0xffffffff05087836 */ /* 0x000fe20000000000 */
[----:B------:R-:W-:-:S04]  /*0af0*/  IADD3 R9, PT, PT, R10, -0x1, RZ ;  /* 0xffffffff0a097810 */ /* 0x000fc80007ffe0ff */
[----:B------:R-:W-:-:S04]  /*0b00*/  ISETP.GT.U32.AND P0, PT, R8, 0xfd, PT ;  /* 0x000000fd0800780c */ /* 0x000fc80003f04070 */
[----:B------:R-:W-:-:S13]  /*0b10*/  ISETP.GT.U32.OR P0, PT, R9, 0xfd, P0 ;  /* 0x000000fd0900780c */ /* 0x000fda0000704470 */
[----:B------:R-:W-:Y:S01]  /*0b20*/  @!P0 IMAD.MOV.U32 R7, RZ, RZ, RZ ;  /* 0x000000ffff078224 */ /* 0x000fe200078e00ff */
[----:B------:R-:W-:Y:S06]  /*0b30*/  @!P0 BRA `(.L_x_9) ;  /* 0x0000000000608947 */ /* 0x000fec0003800000 */
[----:B------:R-:W-:Y:S02]  /*0b40*/  FSETP.GTU.FTZ.AND P0, PT, |R3|, +INF , PT ;  /* 0x7f8000000300780b */ /* 0x000fe40003f1c200 */
[----:B------:R-:W-:Y:S02]  /*0b50*/  FSETP.GTU.FTZ.AND P1, PT, |R6|, +INF , PT ;  /* 0x7f8000000600780b */ /* 0x000fe40003f3c200 */
[----:B------:R-:W-:Y:S02]  /*0b60*/  MOV R0, R6 ;  /* 0x0000000600007202 */ /* 0x000fe40000000f00 */
[----:B------:R-:W-:-:S13]  /*0b70*/  PLOP3.LUT P0, PT, P0, P1, PT, 0xf8, 0x8f ;  /* 0x00000000008f781c */ /* 0x000fda0000703f70 */
[----:B------:R-:W-:Y:S05]  /*0b80*/  @P0 BRA `(.L_x_10) ;  /* 0x00000004004c0947 */ /* 0x000fea0003800000 */
[----:B------:R-:W-:-:S13]  /*0b90*/  LOP3.LUT P0, RZ, R6, 0x7fffffff, R3, 0xc8, !PT ;  /* 0x7fffffff06ff7812 */ /* 0x000fda000780c803 */
[----:B------:R-:W-:Y:S05]  /*0ba0*/  @!P0 BRA `(.L_x_11) ;  /* 0x00000004003c8947 */ /* 0x000fea0003800000 */
[C---:B------:R-:W-:Y:S02]  /*0bb0*/  FSETP.NEU.FTZ.AND P2, PT, |R3|.reuse, +INF , PT ;  /* 0x7f8000000300780b */ /* 0x040fe40003f5d200 */
[----:B------:R-:W-:Y:S02]  /*0bc0*/  FSETP.NEU.FTZ.AND P1, PT, |R0|, +INF , PT ;  /* 0x7f8000000000780b */ /* 0x000fe40003f3d200 */
[----:B------:R-:W-:-:S11]  /*0bd0*/  FSETP.NEU.FTZ.AND P0, PT, |R3|, +INF , PT ;  /* 0x7f8000000300780b */ /* 0x000fd60003f1d200 */
[----:B------:R-:W-:Y:S05]  /*0be0*/  @!P1 BRA !P2, `(.L_x_11) ;  /* 0x00000004002c9947 */ /* 0x000fea0005000000 */
[----:B------:R-:W-:-:S04]  /*0bf0*/  LOP3.LUT P2, RZ, R3, 0x7fffffff, RZ, 0xc0, !PT ;  /* 0x7fffffff03ff7812 */ /* 0x000fc8000784c0ff */
[----:B------:R-:W-:-:S13]  /*0c00*/  PLOP3.LUT P1, PT, P1, P2, PT, 0x2f, 0xf2 ;  /* 0x0000000000f2781c */ /* 0x000fda0000f24577 */
[----:B------:R-:W-:Y:S05]  /*0c10*/  @P1 BRA `(.L_x_12) ;  /* 0x0000000400181947 */ /* 0x000fea0003800000 */
[----:B------:R-:W-:-:S04]  /*0c20*/  LOP3.LUT P1, RZ, R6, 0x7fffffff, RZ, 0xc0, !PT ;  /* 0x7fffffff06ff7812 */ /* 0x000fc8000782c0ff */
[----:B------:R-:W-:-:S13]  /*0c30*/  PLOP3.LUT P0, PT, P0, P1, PT, 0x2f, 0xf2 ;  /* 0x0000000000f2781c */ /* 0x000fda0000702577 */
[----:B------:R-:W-:Y:S05]  /*0c40*/  @P0 BRA `(.L_x_13) ;  /* 0x0000000400000947 */ /* 0x000fea0003800000 */
[----:B------:R-:W-:Y:S02]  /*0c50*/  ISETP.GE.AND P0, PT, R9, RZ, PT ;  /* 0x000000ff0900720c */ /* 0x000fe40003f06270 */
[----:B------:R-:W-:-:S11]  /*0c60*/  ISETP.GE.AND P1, PT, R8, RZ, PT ;  /* 0x000000ff0800720c */ /* 0x000fd60003f26270 */
[----:B------:R-:W-:Y:S01]  /*0c70*/  @P0 IMAD.MOV.U32 R7, RZ, RZ, RZ ;  /* 0x000000ffff070224 */ /* 0x000fe200078e00ff */
[----:B------:R-:W-:Y:S01]  /*0c80*/  @!P0 MOV R7, 0xffffffc0 ;  /* 0xffffffc000078802 */ /* 0x000fe20000000f00 */
[----:B------:R-:W-:Y:S01]  /*0c90*/  @!P0 FFMA R3, R3, 1.84467440737095516160e+19, RZ ;  /* 0x5f80000003038823 */ /* 0x000fe200000000ff */
[----:B------:R-:W-:-:S03]  /*0ca0*/  @!P1 FFMA R6, R0, 1.84467440737095516160e+19, RZ ;  /* 0x5f80000000069823 */ /* 0x000fc600000000ff */
[----:B------:R-:W-:-:S07]  /*0cb0*/  @!P1 VIADD R7, R7, 0x40 ;  /* 0x0000004007079836 */ /* 0x000fce0000000000 */
.L_x_9:
[----:B------:R-:W-:Y:S01]  /*0cc0*/  LEA R9, R5, 0xc0800000, 0x17 ;  /* 0xc080000005097811 */ /* 0x000fe200078eb8ff */
[----:B------:R-:W-:Y:S03]  /*0cd0*/  BSSY.RECONVERGENT B2, `(.L_x_14) ;  /* 0x0000036000027945 */ /* 0x000fe60003800200 */
[----:B------:R-:W-:Y:S01]  /*0ce0*/  IADD3 R9, PT, PT, -R9, R6, RZ ;  /* 0x0000000609097210 */ /* 0x000fe20007ffe1ff */
[----:B------:R-:W-:-:S03]  /*0cf0*/  VIADD R6, R10, 0xffffff81 ;  /* 0xffffff810a067836 */ /* 0x000fc60000000000 */
[----:B------:R-:W0:Y:S01]  /*0d00*/  MUFU.RCP R8, R9 ;  /* 0x0000000900087308 */ /* 0x000e220000001000 */
[----:B------:R-:W-:Y:S01]  /*0d10*/  FADD.FTZ R11, -R9, -RZ ;  /* 0x800000ff090b7221 */ /* 0x000fe20000010100 */
[C---:B------:R-:W-:Y:S01]  /*0d20*/  IMAD R0, R6.reuse, -0x800000, R3 ;  /* 0xff80000006007824 */ /* 0x040fe200078e0203 */
[----:B------:R-:W-:-:S04]  /*0d30*/  IADD3 R6, PT, PT, R6, 0x7f, -R5 ;  /* 0x0000007f06067810 */ /* 0x000fc80007ffe805 */
[----:B------:R-:W-:Y:S01]  /*0d40*/  IADD3 R6, PT, PT, R6, R7, RZ ;  /* 0x0000000706067210 */ /* 0x000fe20007ffe0ff */
[----:B0-----:R-:W-:-:S04]  /*0d50*/  FFMA R13, R8, R11, 1 ;  /* 0x3f800000080d7423 */ /* 0x001fc8000000000b */
[----:B------:R-:W-:-:S04]  /*0d60*/  FFMA R10, R8, R13, R8 ;  /* 0x0000000d080a7223 */ /* 0x000fc80000000008 */
[----:B------:R-:W-:-:S04]  /*0d70*/  FFMA R3, R0, R10, RZ ;  /* 0x0000000a00037223 */ /* 0x000fc800000000ff */
[----:B------:R-:W-:-:S04]  /*0d80*/  FFMA R8, R11, R3, R0 ;  /* 0x000000030b087223 */ /* 0x000fc80000000000 */
[----:B------:R-:W-:-:S04]  /*0d90*/  FFMA R13, R10, R8, R3 ;  /* 0x000000080a0d7223 */ /* 0x000fc80000000003 */
[----:B------:R-:W-:-:S04]  /*0da0*/  FFMA R8, R11, R13, R0 ;  /* 0x0000000d0b087223 */ /* 0x000fc80000000000 */
[----:B------:R-:W-:-:S05]  /*0db0*/  FFMA R0, R10, R8, R13 ;  /* 0x000000080a007223 */ /* 0x000fca000000000d */
[----:B------:R-:W-:-:S04]  /*0dc0*/  SHF.R.U32.HI R3, RZ, 0x17, R0 ;  /* 0x00000017ff037819 */ /* 0x000fc80000011600 */
[----:B------:R-:W-:-:S04]  /*0dd0*/  LOP3.LUT R3, R3, 0xff, RZ, 0xc0, !PT ;  /* 0x000000ff03037812 */ /* 0x000fc800078ec0ff */
[----:B------:R-:W-:-:S05]  /*0de0*/  IADD3 R7, PT, PT, R3, R6, RZ ;  /* 0x0000000603077210 */ /* 0x000fca0007ffe0ff */
[----:B------:R-:W-:-:S05]  /*0df0*/  VIADD R3, R7, 0xffffffff ;  /* 0xffffffff07037836 */ /* 0x000fca0000000000 */
[----:B------:R-:W-:-:S13]  /*0e00*/  ISETP.GE.U32.AND P0, PT, R3, 0xfe, PT ;  /* 0x000000fe0300780c */ /* 0x000fda0003f06070 */
[----:B------:R-:W-:Y:S05]  /*0e10*/  @!P0 BRA `(.L_x_15) ;  /* 0x0000000000808947 */ /* 0x000fea0003800000 */
[----:B------:R-:W-:-:S13]  /*0e20*/  ISETP.GT.AND P0, PT, R7, 0xfe, PT ;  /* 0x000000fe0700780c */ /* 0x000fda0003f04270 */
[----:B------:R-:W-:Y:S05]  /*0e30*/  @P0 BRA `(.L_x_16) ;  /* 0x00000000006c0947 */ /* 0x000fea0003800000 */
[----:B------:R-:W-:-:S13]  /*0e40*/  ISETP.GE.AND P0, PT, R7, 0x1, PT ;  /* 0x000000010700780c */ /* 0x000fda0003f06270 */
[----:B------:R-:W-:Y:S05]  /*0e50*/  @P0 BRA `(.L_x_17) ;  /* 0x0000000000740947 */ /* 0x000fea0003800000 */
[----:B------:R-:W-:Y:S02]  /*0e60*/  ISETP.GE.AND P0, PT, R7, -0x18, PT ;  /* 0xffffffe80700780c */ /* 0x000fe40003f06270 */
[----:B------:R-:W-:-:S11]  /*0e70*/  LOP3.LUT R0, R0, 0x80000000, RZ, 0xc0, !PT ;  /* 0x8000000000007812 */ /* 0x000fd600078ec0ff */
[----:B------:R-:W-:Y:S05]  /*0e80*/  @!P0 BRA `(.L_x_17) ;  /* 0x0000000000688947 */ /* 0x000fea0003800000 */
[CCC-:B------:R-:W-:Y:S01]  /*0e90*/  FFMA.RZ R3, R10.reuse, R8.reuse, R13.reuse ;  /* 0x000000080a037223 */ /* 0x1c0fe2000000c00d */
[CCC-:B------:R-:W-:Y:S01]  /*0ea0*/  FFMA.RM R6, R10.reuse, R8.reuse, R13.reuse ;  /* 0x000000080a067223 */ /* 0x1c0fe2000000400d */
[C---:B------:R-:W-:Y:S02]  /*0eb0*/  ISETP.NE.AND P2, PT, R7.reuse, RZ, PT ;  /* 0x000000ff0700720c */ /* 0x040fe40003f45270 */
[----:B------:R-:W-:Y:S02]  /*0ec0*/  ISETP.NE.AND P1, PT, R7, RZ, PT ;  /* 0x000000ff0700720c */ /* 0x000fe40003f25270 */
[----:B------:R-:W-:Y:S01]  /*0ed0*/  LOP3.LUT R5, R3, 0x7fffff, RZ, 0xc0, !PT ;  /* 0x007fffff03057812 */ /* 0x000fe200078ec0ff */
[----:B------:R-:W-:Y:S01]  /*0ee0*/  FFMA.RP R3, R10, R8, R13 ;  /* 0x000000080a037223 */ /* 0x000fe2000000800d */
[----:B------:R-:W-:Y:S02]  /*0ef0*/  IADD3 R8, PT, PT, R7, 0x20, RZ ;  /* 0x0000002007087810 */ /* 0x000fe40007ffe0ff */
[----:B------:R-:W-:-:S02]  /*0f00*/  LOP3.LUT R5, R5, 0x800000, RZ, 0xfc, !PT ;  /* 0x0080000005057812 */ /* 0x000fc400078efcff */
[----:B------:R-:W-:Y:S02]  /*0f10*/  IADD3 R7, PT, PT, -R7, RZ, RZ ;  /* 0x000000ff07077210 */ /* 0x000fe40007ffe1ff */
[----:B------:R-:W-:Y:S02]  /*0f20*/  SHF.L.U32 R8, R5, R8, RZ ;  /* 0x0000000805087219 */ /* 0x000fe400000006ff */
[----:B------:R-:W-:Y:S02]  /*0f30*/  FSETP.NEU.FTZ.AND P0, PT, R3, R6, PT ;  /* 0x000000060300720b */ /* 0x000fe40003f1d000 */
[----:B------:R-:W-:Y:S02]  /*0f40*/  SEL R6, R7, RZ, P2 ;  /* 0x000000ff07067207 */ /* 0x000fe40001000000 */
[----:B------:R-:W-:Y:S02]  /*0f50*/  ISETP.NE.AND P1, PT, R8, RZ, P1 ;  /* 0x000000ff0800720c */ /* 0x000fe40000f25270 */
[----:B------:R-:W-:-:S02]  /*0f60*/  SHF.R.U32.HI R6, RZ, R6, R5 ;  /* 0x00000006ff067219 */ /* 0x000fc40000011605 */
[----:B------:R-:W-:Y:S02]  /*0f70*/  PLOP3.LUT P0, PT, P0, P1, PT, 0xf8, 0x8f ;  /* 0x00000000008f781c */ /* 0x000fe40000703f70 */
[----:B------:R-:W-:Y:S02]  /*0f80*/  SHF.R.U32.HI R8, RZ, 0x1, R6 ;  /* 0x00000001ff087819 */ /* 0x000fe40000011606 */
[----:B------:R-:W-:-:S04]  /*0f90*/  SEL R3, RZ, 0x1, !P0 ;  /* 0x00000001ff037807 */ /* 0x000fc80004000000 */
[----:B------:R-:W-:-:S04]  /*0fa0*/  LOP3.LUT R3, R3, 0x1, R8, 0xf8, !PT ;  /* 0x0000000103037812 */ /* 0x000fc800078ef808 */
[----:B------:R-:W-:-:S05]  /*0fb0*/  LOP3.LUT R3, R3, R6, RZ, 0xc0, !PT ;  /* 0x0000000603037212 */ /* 0x000fca00078ec0ff */
[----:B------:R-:W-:-:S05]  /*0fc0*/  IMAD.IADD R3, R8, 0x1, R3 ;  /* 0x0000000108037824 */ /* 0x000fca00078e0203 */
[----:B------:R-:W-:Y:S01]  /*0fd0*/  LOP3.LUT R0, R3, R0, RZ, 0xfc, !PT ;  /* 0x0000000003007212 */ /* 0x000fe200078efcff */
[----:B------:R-:W-:Y:S06]  /*0fe0*/  BRA `(.L_x_17) ;  /* 0x0000000000107947 */ /* 0x000fec0003800000 */
.L_x_16:
[----:B------:R-:W-:-:S04]  /*0ff0*/  LOP3.LUT R0, R0, 0x80000000, RZ, 0xc0, !PT ;  /* 0x8000000000007812 */ /* 0x000fc800078ec0ff */
[----:B------:R-:W-:Y:S01]  /*1000*/  LOP3.LUT R0, R0, 0x7f800000, RZ, 0xfc, !PT ;  /* 0x7f80000000007812 */ /* 0x000fe200078efcff */
[----:B------:R-:W-:Y:S06]  /*1010*/  BRA `(.L_x_17) ;  /* 0x0000000000047947 */ /* 0x000fec0003800000 */
.L_x_15:
[----:B------:R-:W-:-:S07]  /*1020*/  LEA R0, R6, R0, 0x17 ;  /* 0x0000000006007211 */ /* 0x000fce00078eb8ff */
.L_x_17:
[----:B------:R-:W-:Y:S05]  /*1030*/  BSYNC.RECONVERGENT B2 ;  /* 0x0000000000027941 */ /* 0x000fea0003800200 */
.L_x_14:
[----:B------:R-:W-:Y:S05]  /*1040*/  BRA `(.L_x_18) ;  /* 0x0000000000207947 */ /* 0x000fea0003800000 */
.L_x_13:
[----:B------:R-:W-:-:S04]  /*1050*/  LOP3.LUT R0, R6, 0x80000000, R3, 0x48, !PT ;  /* 0x8000000006007812 */ /* 0x000fc800078e4803 */
[----:B------:R-:W-:Y:S01]  /*1060*/  LOP3.LUT R0, R0, 0x7f800000, RZ, 0xfc, !PT ;  /* 0x7f80000000007812 */ /* 0x000fe200078efcff */
[----:B------:R-:W-:Y:S06]  /*1070*/  BRA `(.L_x_18) ;  /* 0x0000000000147947 */ /* 0x000fec0003800000 */
.L_x_12:
[----:B------:R-:W-:Y:S01]  /*1080*/  LOP3.LUT R0, R6, 0x80000000, R3, 0x48, !PT ;  /* 0x8000000006007812 */ /* 0x000fe200078e4803 */
[----:B------:R-:W-:Y:S06]  /*1090*/  BRA `(.L_x_18) ;  /* 0x00000000000c7947 */ /* 0x000fec0003800000 */
.L_x_11:
[----:B------:R-:W0:Y:S01]  /*10a0*/  MUFU.RSQ R0, -QNAN ;  /* 0xffc0000000007908 */ /* 0x000e220000001400 */
[----:B------:R-:W-:Y:S05]  /*10b0*/  BRA `(.L_x_18) ;  /* 0x0000000000047947 */ /* 0x000fea0003800000 */
.L_x_10:
[----:B------:R-:W-:-:S07]  /*10c0*/  FADD.FTZ R0, R3, R0 ;  /* 0x0000000003007221 */ /* 0x000fce0000010000 */
.L_x_18:
[----:B------:R-:W-:Y:S05]  /*10d0*/  BSYNC.RECONVERGENT B1 ;  /* 0x0000000000017941 */ /* 0x000fea0003800200 */
.L_x_8:
[----:B------:R-:W-:-:S04]  /*10e0*/  HFMA2 R3, -RZ, RZ, 0, 0 ;  /* 0x00000000ff037431 */ /* 0x000fc800000001ff */
[----:B0-----:R-:W-:Y:S05]  /*10f0*/  RET.REL.NODEC R2 `(_Z26adaptive_avg_pool2d_kernelPK13__nv_bfloat16PS_iii) ;  /* 0xffffffec02c07950 */ /* 0x001fea0003c3ffff */
.L_x_19:
[----:B------:R-:W-:-:S00]  /*1100*/  BRA `(.L_x_19) ;  /* 0xfffffffc00fc7947 */ /* 0x000fc0000383ffff */
[----:B------:R-:W-:-:S00]  /*1110*/  NOP ;  /* 0x0000000000007918 */ /* 0x000fc00000000000 */
        /* <DEDUP_REMOVED lines=14> */
.L_x_28:


//--------------------- .text._Z22elementwise_pow_kernelPK13__nv_bfloat16PS_iii --------------------------
	.section	.text._Z22elementwise_pow_kernelPK13__nv_bfloat16PS_iii,"ax",@progbits
	.align	128
        .global         _Z22elementwise_pow_kernelPK13__nv_bfloat16PS_iii
        .type           _Z22elementwise_pow_kernelPK13__nv_bfloat16PS_iii,@function
        .size           _Z22elementwise_pow_kernelPK13__nv_bfloat16PS_iii,(.L_x_30 - _Z22elementwise_pow_kernelPK13__nv_bfloat16PS_iii)
        .other          _Z22elementwise_pow_kernelPK13__nv_bfloat16PS_iii,@"STO_CUDA_ENTRY STV_DEFAULT"
_Z22elementwise_pow_kernelPK13__nv_bfloat16PS_iii:
.text._Z22elementwise_pow_kernelPK13__nv_bfloat16PS_iii:
[----:B------:R-:W-:Y:S01]  /*0000*/  LDC R1, c[0x0][0x37c] ;  /* 0x0000df00ff017b82 */ /* 0x000fe20000000800 */
[----:B------:R-:W0:Y:S07]  /*0010*/  S2R R2, SR_TID.X ;  /* 0x0000000000027919 */ /* 0x000e2e0000002100 */
[----:B------:R-:W1:Y:S01]  /*0020*/  LDC R0, c[0x0][0x364] ;  /* 0x0000d900ff007b82 */ /* 0x000e620000000800 */
[----:B------:R-:W2:Y:S01]  /*0030*/  LDCU UR4, c[0x0][0x398] ;  /* 0x00007300ff0477ac */ /* 0x000ea20008000800 */
[----:B------:R-:W1:Y:S01]  /*0040*/  S2R R3, SR_TID.Y ;  /* 0x0000000000037919 */ /* 0x000e620000002200 */
[----:B------:R-:W2:Y:S05]  /*0050*/  LDCU.64 UR8, c[0x0][0x390] ;  /* 0x00007200ff0877ac */ /* 0x000eaa0008000a00 */
[----:B------:R-:W0:Y:S08]  /*0060*/  S2UR UR6, SR_CTAID.X ;  /* 0x00000000000679c3 */ /* 0x000e300000002500 */
[----:B------:R-:W0:Y:S01]  /*0070*/  LDC R5, c[0x0][0x360] ;  /* 0x0000d800ff057b82 */ /* 0x000e220000000800 */
[----:B--2---:R-:W-:-:S07]  /*0080*/  UIMAD UR4, UR4, UR9, URZ ;  /* 0x00000009040472a4 */ /* 0x004fce000f8e02ff */
[----:B------:R-:W1:Y:S01]  /*0090*/  S2UR UR5, SR_CTAID.Y ;  /* 0x00000000000579c3 */ /* 0x000e620000002600 */
[----:B0-----:R-:W-:-:S05]  /*00a0*/  IMAD R5, R5, UR6, R2 ;  /* 0x0000000605057c24 */ /* 0x001fca000f8e0202 */
[----:B------:R-:W-:Y:S01]  /*00b0*/  ISETP.GE.AND P0, PT, R5, UR4, PT ;  /* 0x0000000405007c0c */ /* 0x000fe2000bf06270 */
[----:B-1----:R-:W-:-:S05]  /*00c0*/  IMAD R0, R0, UR5, R3 ;  /* 0x0000000500007c24 */ /* 0x002fca000f8e0203 */
[----:B------:R-:W-:-:S13]  /*00d0*/  ISETP.GE.OR P0, PT, R0, UR8, P0 ;  /* 0x0000000800007c0c */ /* 0x000fda0008706670 */
[----:B------:R-:W-:Y:S05]  /*00e0*/  @P0 EXIT ;  /* 0x000000000000094d */ /* 0x000fea0003800000 */
[----:B------:R-:W0:Y:S01]  /*00f0*/  LDC.64 R2, c[0x0][0x380] ;  /* 0x0000e000ff027b82 */ /* 0x000e220000000a00 */
[----:B------:R-:W1:Y:S01]  /*0100*/  LDCU.64 UR6, c[0x0][0x358] ;  /* 0x00006b00ff0677ac */ /* 0x000e620008000a00 */
[----:B------:R-:W-:-:S06]  /*0110*/  IMAD R7, R0, UR4, R5 ;  /* 0x0000000400077c24 */ /* 0x000fcc000f8e0205 */
[----:B------:R-:W2:Y:S01]  /*0120*/  LDC.64 R4, c[0x0][0x388] ;  /* 0x0000e200ff047b82 */ /* 0x000ea20000000a00 */
[----:B0-----:R-:W-:-:S06]  /*0130*/  IMAD.WIDE R2, R7, 0x2, R2 ;  /* 0x0000000207027825 */ /* 0x001fcc00078e0202 */
[----:B-1----:R-:W3:Y:S01]  /*0140*/  LDG.E.U16 R2, desc[UR6][R2.64] ;  /* 0x0000000602027981 */ /* 0x002ee2000c1e1500 */
[----:B--2---:R-:W-:-:S04]  /*0150*/  IMAD.WIDE R4, R7, 0x2, R4 ;  /* 0x0000000207047825 */ /* 0x004fc800078e0204 */
[----:B---3--:R-:W-:-:S05]  /*0160*/  HMUL2.BF16_V2 R0, R2.H0_H0, R2.H0_H0 ;  /* 0x2000000202007232 */ /* 0x008fca0000200800 */
[----:B------:R-:W-:Y:S01]  /*0170*/  STG.E.U16 desc[UR6][R4.64], R0 ;  /* 0x0000000004007986 */ /* 0x000fe2000c101506 */
[----:B------:R-:W-:Y:S05]  /*0180*/  EXIT ;  /* 0x000000000000794d */ /* 0x000fea0003800000 */
.L_x_20:
        /* <DEDUP_REMOVED lines=15> */
.L_x_30:


//--------------------- .text._Z26transformer_encoder_kernelPKfS0_PKbP13__nv_bfloat16iiiiii --------------------------
	.section	.text._Z26transformer_encoder_kernelPKfS0_PKbP13__nv_bfloat16iiiiii,"ax",@progbits
	.align	128
        .global         _Z26transformer_encoder_kernelPKfS0_PKbP13__nv_bfloat16iiiiii
        .type           _Z26transformer_encoder_kernelPKfS0_PKbP13__nv_bfloat16iiiiii,@function
        .size           _Z26transformer_encoder_kernelPKfS0_PKbP13__nv_bfloat16iiiiii,(.L_x_31 - _Z26transformer_encoder_kernelPKfS0_PKbP13__nv_bfloat16iiiiii)
        .other          _Z26transformer_encoder_kernelPKfS0_PKbP13__nv_bfloat16iiiiii,@"STO_CUDA_ENTRY STV_DEFAULT"
_Z26transformer_encoder_kernelPKfS0_PKbP13__nv_bfloat16iiiiii:
.text._Z26transformer_encoder_kernelPKfS0_PKbP13__nv_bfloat16iiiiii:
[----:B------:R-:W-:Y:S01]  /*0000*/  LDC R1, c[0x0][0x37c] ;  /* 0x0000df00ff017b82 */ /* 0x000fe20000000800 */
[----:B------:R-:W0:Y:S07]  /*0010*/  S2R R3, SR_TID.X ;  /* 0x0000000000037919 */ /* 0x000e2e0000002100 */
[----:B------:R-:W1:Y:S01]  /*0020*/  LDC R7, c[0x0][0x364] ;  /* 0x0000d900ff077b82 */ /* 0x000e620000000800 */
[----:B------:R-:W2:Y:S01]  /*0030*/  LDCU UR18, c[0x0][0x3a8] ;  /* 0x00007500ff1277ac */ /* 0x000ea20008000800 */
[----:B------:R-:W1:Y:S01]  /*0040*/  S2R R2, SR_TID.Y ;  /* 0x0000000000027919 */ /* 0x000e620000002200 */
[----:B------:R-:W3:Y:S05]  /*0050*/  LDCU UR6, c[0x0][0x3a0] ;  /* 0x00007400ff0677ac */ /* 0x000eea0008000800 */
[----:B------:R-:W0:Y:S08]  /*0060*/  S2UR UR5, SR_CTAID.X ;  /* 0x00000000000579c3 */ /* 0x000e300000002500 */
[----:B------:R-:W0:Y:S08]  /*0070*/  LDC R0, c[0x0][0x360] ;  /* 0x0000d800ff007b82 */ /* 0x000e300000000800 */
[----:B------:R-:W1:Y:S01]  /*0080*/  S2UR UR4, SR_CTAID.Y ;  /* 0x00000000000479c3 */ /* 0x000e620000002600 */
[----:B0-----:R-:W-:-:S05]  /*0090*/  IMAD R0, R0, UR5, R3 ;  /* 0x0000000500007c24 */ /* 0x001fca000f8e0203 */
[----:B--2---:R-:W-:Y:S01]  /*00a0*/  ISETP.GE.AND P0, PT, R0, UR18, PT ;  /* 0x0000001200007c0c */ /* 0x004fe2000bf06270 */
[----:B-1----:R-:W-:-:S05]  /*00b0*/  IMAD R7, R7, UR4, R2 ;  /* 0x0000000407077c24 */ /* 0x002fca000f8e0202 */
[----:B---3--:R-:W-:-:S13]  /*00c0*/  ISETP.GE.OR P0, PT, R7, UR6, P0 ;  /* 0x0000000607007c0c */ /* 0x008fda0008706670 */
[----:B------:R-:W-:Y:S05]  /*00d0*/  @P0 EXIT ;  /* 0x000000000000094d */ /* 0x000fea0003800000 */
[----:B------:R-:W0:Y:S01]  /*00e0*/  LDCU UR8, c[0x0][0x3a4] ;  /* 0x00007480ff0877ac */ /* 0x000e220008000800 */
[----:B------:R-:W-:Y:S01]  /*00f0*/  HFMA2 R14, -RZ, RZ, 0, 0 ;  /* 0x00000000ff0e7431 */ /* 0x000fe200000001ff */
[----:B------:R-:W1:Y:S01]  /*0100*/  LDCU.64 UR16, c[0x0][0x358] ;  /* 0x00006b00ff1077ac */ /* 0x000e620008000a00 */
[----:B0-----:R-:W-:-:S09]  /*0110*/  UISETP.GE.AND UP0, UPT, UR8, 0x1, UPT ;  /* 0x000000010800788c */ /* 0x001fd2000bf06270 */
[----:B-1----:R-:W-:Y:S05]  /*0120*/  BRA.U !UP0, `(.L_x_21) ;  /* 0x0000000908647547 */ /* 0x002fea000b800000 */
[----:B------:R-:W-:Y:S01]  /*0130*/  UISETP.GE.U32.AND UP1, UPT, UR8, 0x10, UPT ;  /* 0x000000100800788c */ /* 0x000fe2000bf26070 */
[----:B------:R-:W-:Y:S01]  /*0140*/  IMAD R9, R7, UR18, R0 ;  /* 0x0000001207097c24 */ /* 0x000fe2000f8e0200 */
[----:B------:R-:W-:Y:S01]  /*0150*/  ULOP3.LUT UR9, UR8, 0xf, URZ, 0xc0, !UPT ;  /* 0x0000000f08097892 */ /* 0x000fe2000f8ec0ff */
[----:B------:R-:W-:Y:S02]  /*0160*/  MOV R14, RZ ;  /* 0x000000ff000e7202 */ /* 0x000fe40000000f00 */
[----:B------:R-:W-:Y:S01]  /*0170*/  MOV R8, RZ ;  /* 0x000000ff00087202 */ /* 0x000fe20000000f00 */
[----:B------:R-:W-:Y:S01]  /*0180*/  IMAD R9, R9, UR8, RZ ;  /* 0x0000000809097c24 */ /* 0x000fe2000f8e02ff */
[----:B------:R-:W-:Y:S02]  /*0190*/  UISETP.NE.AND UP0, UPT, UR9, URZ, UPT ;  /* 0x000000ff0900728c */ /* 0x000fe4000bf05270 */
[----:B------:R-:W-:Y:S09]  /*01a0*/  BRA.U !UP1, `(.L_x_22) ;  /* 0x0000000509147547 */ /* 0x000ff2000b800000 */
[----:B------:R-:W0:Y:S01]  /*01b0*/  LDCU.128 UR12, c[0x0][0x380] ;  /* 0x00007000ff0c77ac */ /* 0x000e220008000c00 */
[----:B------:R-:W-:Y:S02]  /*01c0*/  MOV R14, RZ ;  /* 0x000000ff000e7202 */ /* 0x000fe40000000f00 */
[----:B------:R-:W-:Y:S01]  /*01d0*/  MOV R6, R9 ;  /* 0x0000000900067202 */ /* 0x000fe20000000f00 */
[----:B------:R-:W-:-:S04]  /*01e0*/  ULOP3.LUT UR10, UR8, 0x7ffffff0, URZ, 0xc0, !UPT ;  /* 0x7ffffff0080a7892 */ /* 0x000fc8000f8ec0ff */
[----:B------:R-:W-:Y:S02]  /*01f0*/  UIADD3 UR11, UPT, UPT, -UR10, URZ, URZ ;  /* 0x000000ff0a0b7290 */ /* 0x000fe4000fffe1ff */
[----:B------:R-:W-:Y:S01]  /*0200*/  MOV R8, UR10 ;  /* 0x0000000a00087c02 */ /* 0x000fe20008000f00 */
[----:B0-----:R-:W-:Y:S02]  /*0210*/  UIADD3 UR4, UP2, UPT, UR14, 0x20, URZ ;  /* 0x000000200e047890 */ /* 0x001fe4000ff5e0ff */
[----:B------:R-:W-:Y:S02]  /*0220*/  UIADD3 UR6, UP1, UPT, UR12, 0x20, URZ ;  /* 0x000000200c067890 */ /* 0x000fe4000ff3e0ff */
[----:B------:R-:W-:Y:S02]  /*0230*/  UIADD3.X UR5, UPT, UPT, URZ, UR15, URZ, UP2, !UPT ;  /* 0x0000000fff057290 */ /* 0x000fe400097fe4ff */
[----:B------:R-:W-:Y:S01]  /*0240*/  MOV R2, UR4 ;  /* 0x0000000400027c02 */ /* 0x000fe20008000f00 */
[----:B------:R-:W-:-:S03]  /*0250*/  UIADD3.X UR7, UPT, UPT, URZ, UR13, URZ, UP1, !UPT ;  /* 0x0000000dff077290 */ /* 0x000fc60008ffe4ff */
[----:B------:R-:W-:-:S09]  /*0260*/  MOV R3, UR5 ;  /* 0x0000000500037c02 */ /* 0x000fd20008000f00 */
.L_x_23:
[----:B------:R-:W-:Y:S01]  /*0270*/  MOV R4, UR6 ;  /* 0x0000000600047c02 */ /* 0x000fe20008000f00 */
[----:B------:R-:W2:Y:S01]  /*0280*/  LDG.E R16, desc[UR16][R2.64+-0x20] ;  /* 0xffffe01002107981 */ /* 0x000ea2000c1e1900 */
[----:B------:R-:W-:-:S03]  /*0290*/  MOV R5, UR7 ;  /* 0x0000000700057c02 */ /* 0x000fc60008000f00 */
[----:B------:R-:W3:Y:S01]  /*02a0*/  LDG.E R24, desc[UR16][R2.64+-0x1c] ;  /* 0xffffe41002187981 */ /* 0x000ee2000c1e1900 */
[----:B------:R-:W-:-:S03]  /*02b0*/  IMAD.WIDE R4, R6, 0x4, R4 ;  /* 0x0000000406047825 */ /* 0x000fc600078e0204 */
[----:B------:R-:W4:Y:S04]  /*02c0*/  LDG.E R18, desc[UR16][R2.64+-0x18] ;  /* 0xffffe81002127981 */ /* 0x000f28000c1e1900 */
[----:B------:R-:W2:Y:S04]  /*02d0*/  LDG.E R15, desc[UR16][R4.64+-0x20] ;  /* 0xffffe010040f7981 */ /* 0x000ea8000c1e1900 */
[----:B------:R-:W3:Y:S04]  /*02e0*/  LDG.E R17, desc[UR16][R4.64+-0x1c] ;  /* 0xffffe41004117981 */ /* 0x000ee8000c1e1900 */
[----:B------:R-:W4:Y:S04]  /*02f0*/  LDG.E R19, desc[UR16][R4.64+-0x18] ;  /* 0xffffe81004137981 */ /* 0x000f28000c1e1900 */
[----:B------:R-:W5:Y:S04]  /*0300*/  LDG.E R20, desc[UR16][R2.64+-0x14] ;  /* 0xffffec1002147981 */ /* 0x000f68000c1e1900 */
        /* <DEDUP_REMOVED lines=9> */
[----:B------:R-:W5:Y:S01]  /*03a0*/  LDG.E R27, desc[UR16][R2.64+0x1c] ;  /* 0x00001c10021b7981 */ /* 0x000f62000c1e1900 */
[----:B--2---:R-:W-:-:S03]  /*03b0*/  FFMA R16, R15, R16, R14 ;  /* 0x000000100f107223 */ /* 0x004fc6000000000e */
[----:B------:R-:W2:Y:S01]  /*03c0*/  LDG.E R15, desc[UR16][R2.64+-0x4] ;  /* 0xfffffc10020f7981 */ /* 0x000ea2000c1e1900 */
[----:B---3--:R-:W-:-:S03]  /*03d0*/  FFMA R24, R17, R24, R16 ;  /* 0x0000001811187223 */ /* 0x008fc60000000010 */
[----:B------:R-:W2:Y:S01]  /*03e0*/  LDG.E R14, desc[UR16][R4.64+-0x4] ;  /* 0xfffffc10040e7981 */ /* 0x000ea2000c1e1900 */
[----:B----4-:R-:W-:-:S03]  /*03f0*/  FFMA R24, R19, R18, R24 ;  /* 0x0000001213187223 */ /* 0x010fc60000000018 */
[----:B------:R-:W3:Y:S04]  /*0400*/  LDG.E R16, desc[UR16][R2.64] ;  /* 0x0000001002107981 */ /* 0x000ee8000c1e1900 */
[----:B------:R-:W3:Y:S01]  /*0410*/  LDG.E R17, desc[UR16][R4.64] ;  /* 0x0000001004117981 */ /* 0x000ee2000c1e1900 */
[----:B-----5:R-:W-:-:S03]  /*0420*/  FFMA R24, R21, R20, R24 ;  /* 0x0000001415187223 */ /* 0x020fc60000000018 */
[----:B------:R-:W4:Y:S04]  /*0430*/  LDG.E R19, desc[UR16][R2.64+0x4] ;  /* 0x0000041002137981 */ /* 0x000f28000c1e1900 */
[----:B------:R-:W4:Y:S01]  /*0440*/  LDG.E R18, desc[UR16][R4.64+0x4] ;  /* 0x0000041004127981 */ /* 0x000f22000c1e1900 */
[----:B------:R-:W-:-:S03]  /*0450*/  FFMA R24, R23, R22, R24 ;  /* 0x0000001617187223 */ /* 0x000fc60000000018 */
[----:B------:R-:W5:Y:S04]  /*0460*/  LDG.E R21, desc[UR16][R2.64+0x8] ;  /* 0x0000081002157981 */ /* 0x000f68000c1e1900 */
[----:B------:R-:W5:Y:S01]  /*0470*/  LDG.E R20, desc[UR16][R4.64+0x8] ;  /* 0x0000081004147981 */ /* 0x000f62000c1e1900 */
[----:B------:R-:W-:-:S03]  /*0480*/  FFMA R24, R11, R10, R24 ;  /* 0x0000000a0b187223 */ /* 0x000fc60000000018 */
[----:B------:R-:W5:Y:S04]  /*0490*/  LDG.E R23, desc[UR16][R2.64+0xc] ;  /* 0x00000c1002177981 */ /* 0x000f68000c1e1900 */
[----:B------:R-:W5:Y:S04]  /*04a0*/  LDG.E R22, desc[UR16][R4.64+0xc] ;  /* 0x00000c1004167981 */ /* 0x000f68000c1e1900 */
[----:B------:R-:W5:Y:S01]  /*04b0*/  LDG.E R10, desc[UR16][R2.64+0x10] ;  /* 0x00001010020a7981 */ /* 0x000f62000c1e1900 */
[----:B------:R-:W-:-:S03]  /*04c0*/  FFMA R29, R13, R12, R24 ;  /* 0x0000000c0d1d7223 */ /* 0x000fc60000000018 */
[----:B------:R-:W5:Y:S04]  /*04d0*/  LDG.E R11, desc[UR16][R4.64+0x10] ;  /* 0x00001010040b7981 */ /* 0x000f68000c1e1900 */
[----:B------:R-:W5:Y:S04]  /*04e0*/  LDG.E R24, desc[UR16][R4.64+0x14] ;  /* 0x0000141004187981 */ /* 0x000f68000c1e1900 */
[----:B------:R0:W5:Y:S04]  /*04f0*/  LDG.E R12, desc[UR16][R2.64+0x18] ;  /* 0x00001810020c7981 */ /* 0x000168000c1e1900 */
[----:B------:R-:W5:Y:S01]  /*0500*/  LDG.E R13, desc[UR16][R4.64+0x18] ;  /* 0x00001810040d7981 */ /* 0x000f62000c1e1900 */
[----:B------:R-:W-:-:S04]  /*0510*/  UIADD3 UR11, UPT, UPT, UR11, 0x10, URZ ;  /* 0x000000100b0b7890 */ /* 0x000fc8000fffe0ff */
[----:B------:R-:W-:Y:S01]  /*0520*/  UISETP.NE.AND UP1, UPT, UR11, URZ, UPT ;  /* 0x000000ff0b00728c */ /* 0x000fe2000bf25270 */
[----:B0-----:R-:W-:Y:S02]  /*0530*/  IADD3 R2, P0, PT, R2, 0x40, RZ ;  /* 0x0000004002027810 */ /* 0x001fe40007f1e0ff */
[----:B------:R-:W-:Y:S02]  /*0540*/  IADD3 R6, PT, PT, R6, 0x10, RZ ;  /* 0x0000001006067810 */ /* 0x000fe40007ffe0ff */
[----:B------:R-:W-:Y:S01]  /*0550*/  IADD3.X R3, PT, PT, RZ, R3, RZ, P0, !PT ;  /* 0x00000003ff037210 */ /* 0x000fe200007fe4ff */
[----:B--2---:R-:W-:-:S04]  /*0560*/  FFMA R14, R14, R15, R29 ;  /* 0x0000000f0e0e7223 */ /* 0x004fc8000000001d */
[----:B---3--:R-:W-:-:S04]  /*0570*/  FFMA R17, R17, R16, R14 ;  /* 0x0000001011117223 */ /* 0x008fc8000000000e */
[----:B----4-:R-:W-:-:S04]  /*0580*/  FFMA R17, R18, R19, R17 ;  /* 0x0000001312117223 */ /* 0x010fc80000000011 */
[----:B-----5:R-:W-:-:S04]  /*0590*/  FFMA R17, R20, R21, R17 ;  /* 0x0000001514117223 */ /* 0x020fc80000000011 */
[----:B------:R-:W-:-:S04]  /*05a0*/  FFMA R22, R22, R23, R17 ;  /* 0x0000001716167223 */ /* 0x000fc80000000011 */
[----:B------:R-:W-:-:S04]  /*05b0*/  FFMA R11, R11, R10, R22 ;  /* 0x0000000a0b0b7223 */ /* 0x000fc80000000016 */
[----:B------:R-:W-:-:S04]  /*05c0*/  FFMA R24, R24, R25, R11 ;  /* 0x0000001918187223 */ /* 0x000fc8000000000b */
[----:B------:R-:W-:-:S04]  /*05d0*/  FFMA R13, R13, R12, R24 ;  /* 0x0000000c0d0d7223 */ /* 0x000fc80000000018 */
[----:B------:R-:W-:Y:S01]  /*05e0*/  FFMA R14, R26, R27, R13 ;  /* 0x0000001b1a0e7223 */ /* 0x000fe2000000000d */
[----:B------:R-:W-:Y:S06]  /*05f0*/  BRA.U UP1, `(.L_x_23) ;  /* 0xfffffffd011c7547 */ /* 0x000fec000b83ffff */
.L_x_22:
[----:B------:R-:W-:Y:S05]  /*0600*/  BRA.U !UP0, `(.L_x_21) ;  /* 0x00000005082c7547 */ /* 0x000fea000b800000 */
[----:B------:R-:W-:Y:S02]  /*0610*/  UISETP.GE.U32.AND UP0, UPT, UR9, 0x8, UPT ;  /* 0x000000080900788c */ /* 0x000fe4000bf06070 */
[----:B------:R-:W-:-:S04]  /*0620*/  ULOP3.LUT UR5, UR8, 0x7, URZ, 0xc0, !UPT ;  /* 0x0000000708057892 */ /* 0x000fc8000f8ec0ff */
[----:B------:R-:W-:-:S03]  /*0630*/  UISETP.NE.AND UP1, UPT, UR5, URZ, UPT ;  /* 0x000000ff0500728c */ /* 0x000fc6000bf25270 */
[----:B------:R-:W-:Y:S08]  /*0640*/  BRA.U !UP0, `(.L_x_24) ;  /* 0x0000000108787547 */ /* 0x000ff0000b800000 */
[----:B------:R-:W0:Y:S01]  /*0650*/  LDC.64 R4, c[0x0][0x380] ;  /* 0x0000e000ff047b82 */ /* 0x000e220000000a00 */
[----:B------:R-:W-:-:S07]  /*0660*/  IADD3 R11, PT, PT, R9, R8, RZ ;  /* 0x00000008090b7210 */ /* 0x000fce0007ffe0ff */
[----:B------:R-:W1:Y:S01]  /*0670*/  LDC.64 R2, c[0x0][0x388] ;  /* 0x0000e200ff027b82 */ /* 0x000e620000000a00 */
[----:B0-----:R-:W-:-:S05]  /*0680*/  IMAD.WIDE R4, R11, 0x4, R4 ;  /* 0x000000040b047825 */ /* 0x001fca00078e0204 */
[----:B------:R-:W2:Y:S01]  /*0690*/  LDG.E R15, desc[UR16][R4.64] ;  /* 0x00000010040f7981 */ /* 0x000ea2000c1e1900 */
[----:B-1----:R-:W-:-:S03]  /*06a0*/  IMAD.WIDE.U32 R2, R8, 0x4, R2 ;  /* 0x0000000408027825 */ /* 0x002fc600078e0002 */
[----:B------:R-:W3:Y:S04]  /*06b0*/  LDG.E R18, desc[UR16][R4.64+0x4] ;  /* 0x0000041004127981 */ /* 0x000ee8000c1e1900 */
[----:B------:R-:W2:Y:S04]  /*06c0*/  LDG.E R16, desc[UR16][R2.64] ;  /* 0x0000001002107981 */ /* 0x000ea8000c1e1900 */
[----:B------:R-:W3:Y:S04]  /*06d0*/  LDG.E R17, desc[UR16][R2.64+0x4] ;  /* 0x0000041002117981 */ /* 0x000ee8000c1e1900 */
[----:B------:R-:W4:Y:S04]  /*06e0*/  LDG.E R20, desc[UR16][R4.64+0x8] ;  /* 0x0000081004147981 */ /* 0x000f28000c1e1900 */
        /* <DEDUP_REMOVED lines=11> */
[----:B------:R-:W-:Y:S01]  /*07a0*/  IADD3 R8, PT, PT, R8, 0x8, RZ ;  /* 0x0000000808087810 */ /* 0x000fe20007ffe0ff */
[----:B--2---:R-:W-:-:S04]  /*07b0*/  FFMA R15, R15, R16, R14 ;  /* 0x000000100f0f7223 */ /* 0x004fc8000000000e */
[----:B---3--:R-:W-:-:S04]  /*07c0*/  FFMA R15, R18, R17, R15 ;  /* 0x00000011120f7223 */ /* 0x008fc8000000000f */
[----:B----4-:R-:W-:-:S04]  /*07d0*/  FFMA R15, R20, R19, R15 ;  /* 0x00000013140f7223 */ /* 0x010fc8000000000f */
[----:B-----5:R-:W-:-:S04]  /*07e0*/  FFMA R15, R22, R21, R15 ;  /* 0x00000015160f7223 */ /* 0x020fc8000000000f */
[----:B------:R-:W-:-:S04]  /*07f0*/  FFMA R15, R24, R23, R15 ;  /* 0x00000017180f7223 */ /* 0x000fc8000000000f */
[----:B------:R-:W-:-:S04]  /*0800*/  FFMA R13, R12, R13, R15 ;  /* 0x0000000d0c0d7223 */ /* 0x000fc8000000000f */
[----:B------:R-:W-:-:S04]  /*0810*/  FFMA R11, R6, R11, R13 ;  /* 0x0000000b060b7223 */ /* 0x000fc8000000000d */
[----:B------:R-:W-:-:S07]  /*0820*/  FFMA R14, R10, R25, R11 ;  /* 0x000000190a0e7223 */ /* 0x000fce000000000b */
.L_x_24:
        /* <DEDUP_REMOVED lines=17> */
[----:B------:R-:W5:Y:S01]  /*0940*/  LDG.E R16, desc[UR16][R4.64+0xc] ;  /* 0x00000c1004107981 */ /* 0x000f62000c1e1900 */
[----:B------:R-:W-:Y:S01]  /*0950*/  IADD3 R8, PT, PT, R8, 0x4, RZ ;  /* 0x0000000408087810 */ /* 0x000fe20007ffe0ff */
[----:B--2---:R-:W-:-:S04]  /*0960*/  FFMA R6, R11, R6, R14 ;  /* 0x000000060b067223 */ /* 0x004fc8000000000e */
[----:B---3--:R-:W-:-:S04]  /*0970*/  FFMA R6, R13, R10, R6 ;  /* 0x0000000a0d067223 */ /* 0x008fc80000000006 */
[----:B----4-:R-:W-:-:S04]  /*0980*/  FFMA R6, R15, R12, R6 ;  /* 0x0000000c0f067223 */ /* 0x010fc80000000006 */
[----:B-----5:R-:W-:-:S07]  /*0990*/  FFMA R14, R17, R16, R6 ;  /* 0x00000010110e7223 */ /* 0x020fce0000000006 */
.L_x_25:
[----:B------:R-:W-:Y:S05]  /*09a0*/  BRA.U !UP1, `(.L_x_21) ;  /* 0x0000000109447547 */ /* 0x000fea000b800000 */
[----:B------:R-:W0:Y:S01]  /*09b0*/  LDC.64 R4, c[0x0][0x388] ;  /* 0x0000e200ff047b82 */ /* 0x000e220000000a00 */
[----:B------:R-:W-:Y:S01]  /*09c0*/  IADD3 R11, PT, PT, R9, R8, RZ ;  /* 0x00000008090b7210 */ /* 0x000fe20007ffe0ff */
[----:B------:R-:W-:-:S06]  /*09d0*/  UIADD3 UR4, UPT, UPT, -UR4, URZ, URZ ;  /* 0x000000ff04047290 */ /* 0x000fcc000fffe1ff */
[----:B------:R-:W1:Y:S01]  /*09e0*/  LDC.64 R2, c[0x0][0x380] ;  /* 0x0000e000ff027b82 */ /* 0x000e620000000a00 */
[----:B0-----:R-:W-:-:S03]  /*09f0*/  IMAD.WIDE.U32 R4, R8, 0x4, R4 ;  /* 0x0000000408047825 */ /* 0x001fc600078e0004 */
[----:B------:R-:W-:Y:S02]  /*0a00*/  MOV R8, R4 ;  /* 0x0000000400087202 */ /* 0x000fe40000000f00 */
[----:B------:R-:W-:-:S07]  /*0a10*/  MOV R9, R5 ;  /* 0x0000000500097202 */ /* 0x000fce0000000f00 */
.L_x_26:
[----:B-1----:R-:W-:Y:S01]  /*0a20*/  IMAD.WIDE R4, R11, 0x4, R2 ;  /* 0x000000040b047825 */ /* 0x002fe200078e0202 */
[----:B------:R0:W2:Y:S05]  /*0a30*/  LDG.E R6, desc[UR16][R8.64] ;  /* 0x0000001008067981 */ /* 0x0000aa000c1e1900 */
[----:B------:R-:W2:Y:S01]  /*0a40*/  LDG.E R5, desc[UR16][R4.64] ;  /* 0x0000001004057981 */ /* 0x000ea2000c1e1900 */
[----:B------:R-:W-:-:S04]  /*0a50*/  UIADD3 UR4, UPT, UPT, UR4, 0x1, URZ ;  /* 0x0000000104047890 */ /* 0x000fc8000fffe0ff */
[----:B------:R-:W-:Y:S01]  /*0a60*/  UISETP.NE.AND UP0, UPT, UR4, URZ, UPT ;  /* 0x000000ff0400728c */ /* 0x000fe2000bf05270 */
[----:B0-----:R-:W-:Y:S02]  /*0a70*/  IADD3 R8, P0, PT, R8, 0x4, RZ ;  /* 0x0000000408087810 */ /* 0x001fe40007f1e0ff */
[----:B------:R-:W-:Y:S02]  /*0a80*/  IADD3 R11, PT, PT, R11, 0x1, RZ ;  /* 0x000000010b0b7810 */ /* 0x000fe40007ffe0ff */
[----:B------:R-:W-:Y:S01]  /*0a90*/  IADD3.X R9, PT, PT, RZ, R9, RZ, P0, !PT ;  /* 0x00000009ff097210 */ /* 0x000fe200007fe4ff */
[----:B--2---:R-:W-:-:S03]  /*0aa0*/  FFMA R14, R5, R6, R14 ;  /* 0x00000006050e7223 */ /* 0x004fc6000000000e */
[----:B------:R-:W-:Y:S05]  /*0ab0*/  BRA.U UP0, `(.L_x_26) ;  /* 0xfffffffd00d87547 */ /* 0x000fea000b83ffff */
.L_x_21:
[----:B------:R-:W0:Y:S01]  /*0ac0*/  LDCU.64 UR4, c[0x0][0x390] ;  /* 0x00007200ff0477ac */ /* 0x000e220008000a00 */
[----:B------:R-:W-:Y:S01]  /*0ad0*/  IMAD R7, R7, UR18, R0 ;  /* 0x0000001207077c24 */ /* 0x000fe2000f8e0200 */
[----:B------:R-:W1:Y:S04]  /*0ae0*/  LDC.64 R2, c[0x0][0x398] ;  /* 0x0000e600ff027b82 */ /* 0x000e680000000a00 */
[C---:B0-----:R-:W-:Y:S01]  /*0af0*/  IADD3 R4, P0, PT, R7.reuse, UR4, RZ ;  /* 0x0000000407047c10 */ /* 0x041fe2000ff1e0ff */
[----:B------:R-:W0:Y:S03]  /*0b00*/  LDCU UR4, c[0x0][0x3b0] ;  /* 0x00007600ff0477ac */ /* 0x000e260008000800 */
[----:B------:R-:W-:-:S05]  /*0b10*/  LEA.HI.X.SX32 R5, R7, UR5, 0x1, P0 ;  /* 0x0000000507057c11 */ /* 0x000fca00080f0eff */
[----:B------:R-:W2:Y:S01]  /*0b20*/  LDG.E.U8 R4, desc[UR16][R4.64] ;  /* 0x0000001004047981 */ /* 0x000ea2000c1e1100 */
[----:B0-----:R-:W-:-:S04]  /*0b30*/  IMAD R7, R7, UR4, RZ ;  /* 0x0000000407077c24 */ /* 0x001fc8000f8e02ff */
[----:B-1----:R-:W-:Y:S01]  /*0b40*/  IMAD.WIDE R2, R7, 0x2, R2 ;  /* 0x0000000207027825 */ /* 0x002fe200078e0202 */
[----:B--2---:R-:W-:-:S04]  /*0b50*/  ISETP.NE.AND P0, PT, R4, RZ, PT ;  /* 0x000000ff0400720c */ /* 0x004fc80003f05270 */
[----:B------:R-:W-:-:S04]  /*0b60*/  FSEL R14, R14, RZ, !P0 ;  /* 0x000000ff0e0e7208 */ /* 0x000fc80004000000 */
[----:B------:R-:W-:-:S05]  /*0b70*/  F2FP.BF16.F32.PACK_AB R14, RZ, R14 ;  /* 0x0000000eff0e723e */ /* 0x000fca00000010ff */
[----:B------:R-:W-:Y:S01]  /*0b80*/  STG.E.U16 desc[UR16][R2.64], R14 ;  /* 0x0000000e02007986 */ /* 0x000fe2000c101510 */
[----:B------:R-:W-:Y:S05]  /*0b90*/  EXIT ;  /* 0x000000000000794d */ /* 0x000fea0003800000 */
.L_x_27:
        /* <DEDUP_REMOVED lines=14> */
.L_x_31:


//--------------------- .nv.shared.reserved.0     --------------------------
	.section	.nv.shared.reserved.0,"aw",@nobits
	.weak		__nv_reservedSMEM_offset_0_alias
	.size		__nv_reservedSMEM_offset_0_alias, 0, 64
	.other		__nv_reservedSMEM_offset_0_alias,@"STO_CUDA_RESERVED_SHARED STV_DEFAULT"
__nv_reservedSMEM_offset_0_alias:
	.zero		0
	.zero		64


//--------------------- .nv.constant0._Z26adaptive_avg_pool2d_kernelPK13__nv_bfloat16PS_iii --------------------------
	.section	.nv.constant0._Z26adaptive_avg_pool2d_kernelPK13__nv_bfloat16PS_iii,"a",@progbits
	.sectionflags	@""
	.align	4
.nv.constant0._Z26adaptive_avg_pool2d_kernelPK13__nv_bfloat16PS_iii:
	.zero		924


//--------------------- .nv.constant0._Z22elementwise_pow_kernelPK13__nv_bfloat16PS_iii --------------------------
	.section	.nv.constant0._Z22elementwise_pow_kernelPK13__nv_bfloat16PS_iii,"a",@progbits
	.sectionflags	@""
	.align	4
.nv.constant0._Z22elementwise_pow_kernelPK13__nv_bfloat16PS_iii:
	.zero		924


//--------------------- .nv.constant0._Z26transformer_encoder_kernelPKfS0_PKbP13__nv_bfloat16iiiiii --------------------------
	.section	.nv.constant0._Z26transformer_encoder_kernelPKfS0_PKbP13__nv_bfloat16iiiiii,"a",@progbits
	.sectionflags	@""
	.align	4
.nv.constant0._Z26transformer_encoder_kernelPKfS0_PKbP13__nv_bfloat16iiiiii:
	.zero		952


//--------------------- SYMBOLS --------------------------

	.type		.nv.reservedSmem.offset0,@object
	.size		.nv.reservedSmem.offset0,0x4
